//
// Generated by NVIDIA NVVM Compiler
//
// Compiler Build ID: CL-36424714
// Cuda compilation tools, release 13.0, V13.0.88
// Based on NVVM 20.0.0
//

.version 9.0
.target sm_100
.address_size 64

	// .globl	_Z39Matrix_Multiplication_AB_Kernel_PoormanPKfS0_Pfiii
// _ZZ44Matrix_Multiplication_AB_Kernel_Your_VersionPKfS0_PfiiiE3A_s has been demoted
// _ZZ44Matrix_Multiplication_AB_Kernel_Your_VersionPKfS0_PfiiiE3B_s has been demoted
// _ZZ46Matrix_Multiplication_ATBA_Kernel_Your_VersionPKfS0_PfiiE3A_s has been demoted
// _ZZ46Matrix_Multiplication_ATBA_Kernel_Your_VersionPKfS0_PfiiE3B_s has been demoted
// _ZZ46Matrix_Multiplication_ATBA_Kernel_Your_VersionPKfS0_PfiiE12A_s_tranpose has been demoted

.visible .entry _Z39Matrix_Multiplication_AB_Kernel_PoormanPKfS0_Pfiii(
	.param .u64 .ptr .align 1 _Z39Matrix_Multiplication_AB_Kernel_PoormanPKfS0_Pfiii_param_0,
	.param .u64 .ptr .align 1 _Z39Matrix_Multiplication_AB_Kernel_PoormanPKfS0_Pfiii_param_1,
	.param .u64 .ptr .align 1 _Z39Matrix_Multiplication_AB_Kernel_PoormanPKfS0_Pfiii_param_2,
	.param .u32 _Z39Matrix_Multiplication_AB_Kernel_PoormanPKfS0_Pfiii_param_3,
	.param .u32 _Z39Matrix_Multiplication_AB_Kernel_PoormanPKfS0_Pfiii_param_4,
	.param .u32 _Z39Matrix_Multiplication_AB_Kernel_PoormanPKfS0_Pfiii_param_5
)
{
	.reg .pred 	%p<10>;
	.reg .b32 	%r<43>;
	.reg .b32 	%f<68>;
	.reg .b64 	%rd<40>;

	ld.param.u64 	%rd5, [_Z39Matrix_Multiplication_AB_Kernel_PoormanPKfS0_Pfiii_param_0];
	ld.param.u64 	%rd6, [_Z39Matrix_Multiplication_AB_Kernel_PoormanPKfS0_Pfiii_param_1];
	ld.param.u64 	%rd4, [_Z39Matrix_Multiplication_AB_Kernel_PoormanPKfS0_Pfiii_param_2];
	ld.param.u32 	%r20, [_Z39Matrix_Multiplication_AB_Kernel_PoormanPKfS0_Pfiii_param_4];
	ld.param.u32 	%r21, [_Z39Matrix_Multiplication_AB_Kernel_PoormanPKfS0_Pfiii_param_5];
	cvta.to.global.u64 	%rd1, %rd6;
	cvta.to.global.u64 	%rd2, %rd5;
	mov.u32 	%r22, %ctaid.x;
	mov.u32 	%r23, %ntid.x;
	mov.u32 	%r24, %tid.x;
	mad.lo.s32 	%r1, %r22, %r23, %r24;
	mov.u32 	%r25, %ctaid.y;
	mov.u32 	%r26, %ntid.y;
	mov.u32 	%r27, %tid.y;
	mad.lo.s32 	%r2, %r25, %r26, %r27;
	setp.lt.s32 	%p1, %r20, 1;
	mov.f32 	%f67, 0f00000000;
	@%p1 bra 	$L__BB0_12;
	mul.lo.s32 	%r3, %r20, %r1;
	and.b32  	%r4, %r20, 7;
	setp.lt.u32 	%p2, %r20, 8;
	mov.f32 	%f67, 0f00000000;
	mov.b32 	%r41, 0;
	@%p2 bra 	$L__BB0_4;
	and.b32  	%r41, %r20, 2147483640;
	neg.s32 	%r39, %r41;
	shl.b32 	%r7, %r21, 3;
	add.s64 	%rd3, %rd2, 16;
	mov.f32 	%f67, 0f00000000;
	mul.wide.s32 	%rd11, %r21, 4;
	mov.u32 	%r37, %r3;
	mov.u32 	%r38, %r2;
$L__BB0_3:
	.pragma "nounroll";
	mul.wide.s32 	%rd7, %r37, 4;
	add.s64 	%rd8, %rd3, %rd7;
	ld.global.f32 	%f17, [%rd8+-16];
	mul.wide.s32 	%rd9, %r38, 4;
	add.s64 	%rd10, %rd1, %rd9;
	ld.global.f32 	%f18, [%rd10];
	fma.rn.f32 	%f19, %f17, %f18, %f67;
	ld.global.f32 	%f20, [%rd8+-12];
	add.s64 	%rd12, %rd10, %rd11;
	ld.global.f32 	%f21, [%rd12];
	fma.rn.f32 	%f22, %f20, %f21, %f19;
	ld.global.f32 	%f23, [%rd8+-8];
	add.s64 	%rd13, %rd12, %rd11;
	ld.global.f32 	%f24, [%rd13];
	fma.rn.f32 	%f25, %f23, %f24, %f22;
	ld.global.f32 	%f26, [%rd8+-4];
	add.s64 	%rd14, %rd13, %rd11;
	ld.global.f32 	%f27, [%rd14];
	fma.rn.f32 	%f28, %f26, %f27, %f25;
	ld.global.f32 	%f29, [%rd8];
	add.s64 	%rd15, %rd14, %rd11;
	ld.global.f32 	%f30, [%rd15];
	fma.rn.f32 	%f31, %f29, %f30, %f28;
	ld.global.f32 	%f32, [%rd8+4];
	add.s64 	%rd16, %rd15, %rd11;
	ld.global.f32 	%f33, [%rd16];
	fma.rn.f32 	%f34, %f32, %f33, %f31;
	ld.global.f32 	%f35, [%rd8+8];
	add.s64 	%rd17, %rd16, %rd11;
	ld.global.f32 	%f36, [%rd17];
	fma.rn.f32 	%f37, %f35, %f36, %f34;
	ld.global.f32 	%f38, [%rd8+12];
	add.s64 	%rd18, %rd17, %rd11;
	ld.global.f32 	%f39, [%rd18];
	fma.rn.f32 	%f67, %f38, %f39, %f37;
	add.s32 	%r39, %r39, 8;
	add.s32 	%r38, %r38, %r7;
	add.s32 	%r37, %r37, 8;
	setp.ne.s32 	%p3, %r39, 0;
	@%p3 bra 	$L__BB0_3;
$L__BB0_4:
	setp.eq.s32 	%p4, %r4, 0;
	@%p4 bra 	$L__BB0_12;
	and.b32  	%r15, %r20, 3;
	setp.lt.u32 	%p5, %r4, 4;
	@%p5 bra 	$L__BB0_7;
	add.s32 	%r29, %r41, %r3;
	mul.wide.s32 	%rd19, %r29, 4;
	add.s64 	%rd20, %rd2, %rd19;
	ld.global.f32 	%f41, [%rd20];
	mad.lo.s32 	%r30, %r41, %r21, %r2;
	mul.wide.s32 	%rd21, %r30, 4;
	add.s64 	%rd22, %rd1, %rd21;
	ld.global.f32 	%f42, [%rd22];
	fma.rn.f32 	%f43, %f41, %f42, %f67;
	ld.global.f32 	%f44, [%rd20+4];
	mul.wide.s32 	%rd23, %r21, 4;
	add.s64 	%rd24, %rd22, %rd23;
	ld.global.f32 	%f45, [%rd24];
	fma.rn.f32 	%f46, %f44, %f45, %f43;
	ld.global.f32 	%f47, [%rd20+8];
	add.s64 	%rd25, %rd24, %rd23;
	ld.global.f32 	%f48, [%rd25];
	fma.rn.f32 	%f49, %f47, %f48, %f46;
	ld.global.f32 	%f50, [%rd20+12];
	add.s64 	%rd26, %rd25, %rd23;
	ld.global.f32 	%f51, [%rd26];
	fma.rn.f32 	%f67, %f50, %f51, %f49;
	add.s32 	%r41, %r41, 4;
$L__BB0_7:
	setp.eq.s32 	%p6, %r15, 0;
	@%p6 bra 	$L__BB0_12;
	setp.eq.s32 	%p7, %r15, 1;
	@%p7 bra 	$L__BB0_10;
	add.s32 	%r31, %r41, %r3;
	mul.wide.s32 	%rd27, %r31, 4;
	add.s64 	%rd28, %rd2, %rd27;
	ld.global.f32 	%f53, [%rd28];
	mad.lo.s32 	%r32, %r41, %r21, %r2;
	mul.wide.s32 	%rd29, %r32, 4;
	add.s64 	%rd30, %rd1, %rd29;
	ld.global.f32 	%f54, [%rd30];
	fma.rn.f32 	%f55, %f53, %f54, %f67;
	ld.global.f32 	%f56, [%rd28+4];
	mul.wide.s32 	%rd31, %r21, 4;
	add.s64 	%rd32, %rd30, %rd31;
	ld.global.f32 	%f57, [%rd32];
	fma.rn.f32 	%f67, %f56, %f57, %f55;
	add.s32 	%r41, %r41, 2;
$L__BB0_10:
	and.b32  	%r33, %r20, 1;
	setp.eq.b32 	%p8, %r33, 1;
	not.pred 	%p9, %p8;
	@%p9 bra 	$L__BB0_12;
	add.s32 	%r34, %r41, %r3;
	mul.wide.s32 	%rd33, %r34, 4;
	add.s64 	%rd34, %rd2, %rd33;
	ld.global.f32 	%f58, [%rd34];
	mad.lo.s32 	%r35, %r41, %r21, %r2;
	mul.wide.s32 	%rd35, %r35, 4;
	add.s64 	%rd36, %rd1, %rd35;
	ld.global.f32 	%f59, [%rd36];
	fma.rn.f32 	%f67, %f58, %f59, %f67;
$L__BB0_12:
	cvta.to.global.u64 	%rd37, %rd4;
	mad.lo.s32 	%r36, %r21, %r1, %r2;
	mul.wide.s32 	%rd38, %r36, 4;
	add.s64 	%rd39, %rd37, %rd38;
	st.global.f32 	[%rd39], %f67;
	ret;

}
	// .globl	_Z44Matrix_Multiplication_AB_Kernel_Your_VersionPKfS0_Pfiii
.visible .entry _Z44Matrix_Multiplication_AB_Kernel_Your_VersionPKfS0_Pfiii(
	.param .u64 .ptr .align 1 _Z44Matrix_Multiplication_AB_Kernel_Your_VersionPKfS0_Pfiii_param_0,
	.param .u64 .ptr .align 1 _Z44Matrix_Multiplication_AB_Kernel_Your_VersionPKfS0_Pfiii_param_1,
	.param .u64 .ptr .align 1 _Z44Matrix_Multiplication_AB_Kernel_Your_VersionPKfS0_Pfiii_param_2,
	.param .u32 _Z44Matrix_Multiplication_AB_Kernel_Your_VersionPKfS0_Pfiii_param_3,
	.param .u32 _Z44Matrix_Multiplication_AB_Kernel_Your_VersionPKfS0_Pfiii_param_4,
	.param .u32 _Z44Matrix_Multiplication_AB_Kernel_Your_VersionPKfS0_Pfiii_param_5
)
{
	.reg .pred 	%p<8>;
	.reg .b32 	%r<74>;
	.reg .b32 	%f<368>;
	.reg .b64 	%rd<71>;
	// demoted variable
	.shared .align 4 .b8 _ZZ44Matrix_Multiplication_AB_Kernel_Your_VersionPKfS0_PfiiiE3A_s[1024];
	// demoted variable
	.shared .align 4 .b8 _ZZ44Matrix_Multiplication_AB_Kernel_Your_VersionPKfS0_PfiiiE3B_s[1024];
	ld.param.u64 	%rd6, [_Z44Matrix_Multiplication_AB_Kernel_Your_VersionPKfS0_Pfiii_param_0];
	ld.param.u64 	%rd7, [_Z44Matrix_Multiplication_AB_Kernel_Your_VersionPKfS0_Pfiii_param_1];
	ld.param.u32 	%r34, [_Z44Matrix_Multiplication_AB_Kernel_Your_VersionPKfS0_Pfiii_param_4];
	ld.param.u32 	%r35, [_Z44Matrix_Multiplication_AB_Kernel_Your_VersionPKfS0_Pfiii_param_5];
	cvta.to.global.u64 	%rd1, %rd7;
	cvta.to.global.u64 	%rd2, %rd6;
	mov.u32 	%r1, %ctaid.x;
	mov.u32 	%r36, %ctaid.y;
	mov.u32 	%r2, %tid.x;
	mov.u32 	%r3, %tid.y;
	shl.b32 	%r4, %r35, 4;
	shl.b32 	%r5, %r36, 4;
	shr.s32 	%r37, %r34, 31;
	shr.u32 	%r38, %r37, 28;
	add.s32 	%r39, %r34, %r38;
	shr.s32 	%r6, %r39, 4;
	setp.lt.s32 	%p1, %r34, 16;
	mov.f32 	%f367, 0f00000000;
	@%p1 bra 	$L__BB1_9;
	mul.lo.s32 	%r41, %r1, %r34;
	shl.b32 	%r7, %r41, 4;
	mad.lo.s32 	%r42, %r34, %r2, %r3;
	cvt.u64.u32 	%rd3, %r42;
	shl.b32 	%r43, %r2, 6;
	mov.u32 	%r44, _ZZ44Matrix_Multiplication_AB_Kernel_Your_VersionPKfS0_PfiiiE3A_s;
	add.s32 	%r8, %r44, %r43;
	shl.b32 	%r45, %r3, 2;
	add.s32 	%r9, %r8, %r45;
	mad.lo.s32 	%r46, %r35, %r2, %r3;
	cvt.s64.s32 	%rd4, %r46;
	mov.u32 	%r47, _ZZ44Matrix_Multiplication_AB_Kernel_Your_VersionPKfS0_PfiiiE3B_s;
	add.s32 	%r11, %r47, %r45;
	add.s32 	%r10, %r11, %r43;
	add.s32 	%r48, %r6, -1;
	setp.lt.u32 	%p2, %r48, 3;
	mov.f32 	%f367, 0f00000000;
	mov.b32 	%r73, 0;
	@%p2 bra 	$L__BB1_4;
	and.b32  	%r49, %r6, 134217724;
	neg.s32 	%r71, %r49;
	add.s32 	%r70, %r5, %r4;
	shl.b32 	%r50, %r35, 5;
	add.s32 	%r69, %r50, %r5;
	mad.lo.s32 	%r68, %r35, 48, %r5;
	add.s32 	%r66, %r7, 32;
	mov.f32 	%f367, 0f00000000;
	mov.u32 	%r67, %r5;
$L__BB1_3:
	.pragma "nounroll";
	and.b32  	%r73, %r6, 134217724;
	add.s32 	%r51, %r66, -32;
	cvt.s64.s32 	%rd8, %r51;
	cvt.s64.s32 	%rd9, %r67;
	add.s64 	%rd10, %rd8, %rd3;
	shl.b64 	%rd11, %rd10, 2;
	add.s64 	%rd12, %rd2, %rd11;
	ld.global.f32 	%f14, [%rd12];
	st.shared.f32 	[%r9], %f14;
	add.s64 	%rd13, %rd9, %rd4;
	shl.b64 	%rd14, %rd13, 2;
	add.s64 	%rd15, %rd1, %rd14;
	ld.global.f32 	%f15, [%rd15];
	st.shared.f32 	[%r10], %f15;
	bar.sync 	0;
	ld.shared.f32 	%f16, [%r8];
	ld.shared.f32 	%f17, [%r11];
	fma.rn.f32 	%f18, %f16, %f17, %f367;
	ld.shared.f32 	%f19, [%r8+4];
	ld.shared.f32 	%f20, [%r11+64];
	fma.rn.f32 	%f21, %f19, %f20, %f18;
	ld.shared.f32 	%f22, [%r8+8];
	ld.shared.f32 	%f23, [%r11+128];
	fma.rn.f32 	%f24, %f22, %f23, %f21;
	ld.shared.f32 	%f25, [%r8+12];
	ld.shared.f32 	%f26, [%r11+192];
	fma.rn.f32 	%f27, %f25, %f26, %f24;
	ld.shared.f32 	%f28, [%r8+16];
	ld.shared.f32 	%f29, [%r11+256];
	fma.rn.f32 	%f30, %f28, %f29, %f27;
	ld.shared.f32 	%f31, [%r8+20];
	ld.shared.f32 	%f32, [%r11+320];
	fma.rn.f32 	%f33, %f31, %f32, %f30;
	ld.shared.f32 	%f34, [%r8+24];
	ld.shared.f32 	%f35, [%r11+384];
	fma.rn.f32 	%f36, %f34, %f35, %f33;
	ld.shared.f32 	%f37, [%r8+28];
	ld.shared.f32 	%f38, [%r11+448];
	fma.rn.f32 	%f39, %f37, %f38, %f36;
	ld.shared.f32 	%f40, [%r8+32];
	ld.shared.f32 	%f41, [%r11+512];
	fma.rn.f32 	%f42, %f40, %f41, %f39;
	ld.shared.f32 	%f43, [%r8+36];
	ld.shared.f32 	%f44, [%r11+576];
	fma.rn.f32 	%f45, %f43, %f44, %f42;
	ld.shared.f32 	%f46, [%r8+40];
	ld.shared.f32 	%f47, [%r11+640];
	fma.rn.f32 	%f48, %f46, %f47, %f45;
	ld.shared.f32 	%f49, [%r8+44];
	ld.shared.f32 	%f50, [%r11+704];
	fma.rn.f32 	%f51, %f49, %f50, %f48;
	ld.shared.f32 	%f52, [%r8+48];
	ld.shared.f32 	%f53, [%r11+768];
	fma.rn.f32 	%f54, %f52, %f53, %f51;
	ld.shared.f32 	%f55, [%r8+52];
	ld.shared.f32 	%f56, [%r11+832];
	fma.rn.f32 	%f57, %f55, %f56, %f54;
	ld.shared.f32 	%f58, [%r8+56];
	ld.shared.f32 	%f59, [%r11+896];
	fma.rn.f32 	%f60, %f58, %f59, %f57;
	ld.shared.f32 	%f61, [%r8+60];
	ld.shared.f32 	%f62, [%r11+960];
	fma.rn.f32 	%f63, %f61, %f62, %f60;
	bar.sync 	0;
	add.s32 	%r52, %r66, -16;
	cvt.s64.s32 	%rd16, %r52;
	cvt.s64.s32 	%rd17, %r70;
	add.s64 	%rd18, %rd16, %rd3;
	shl.b64 	%rd19, %rd18, 2;
	add.s64 	%rd20, %rd2, %rd19;
	ld.global.f32 	%f64, [%rd20];
	st.shared.f32 	[%r9], %f64;
	add.s64 	%rd21, %rd17, %rd4;
	shl.b64 	%rd22, %rd21, 2;
	add.s64 	%rd23, %rd1, %rd22;
	ld.global.f32 	%f65, [%rd23];
	st.shared.f32 	[%r10], %f65;
	bar.sync 	0;
	ld.shared.f32 	%f66, [%r8];
	ld.shared.f32 	%f67, [%r11];
	fma.rn.f32 	%f68, %f66, %f67, %f63;
	ld.shared.f32 	%f69, [%r8+4];
	ld.shared.f32 	%f70, [%r11+64];
	fma.rn.f32 	%f71, %f69, %f70, %f68;
	ld.shared.f32 	%f72, [%r8+8];
	ld.shared.f32 	%f73, [%r11+128];
	fma.rn.f32 	%f74, %f72, %f73, %f71;
	ld.shared.f32 	%f75, [%r8+12];
	ld.shared.f32 	%f76, [%r11+192];
	fma.rn.f32 	%f77, %f75, %f76, %f74;
	ld.shared.f32 	%f78, [%r8+16];
	ld.shared.f32 	%f79, [%r11+256];
	fma.rn.f32 	%f80, %f78, %f79, %f77;
	ld.shared.f32 	%f81, [%r8+20];
	ld.shared.f32 	%f82, [%r11+320];
	fma.rn.f32 	%f83, %f81, %f82, %f80;
	ld.shared.f32 	%f84, [%r8+24];
	ld.shared.f32 	%f85, [%r11+384];
	fma.rn.f32 	%f86, %f84, %f85, %f83;
	ld.shared.f32 	%f87, [%r8+28];
	ld.shared.f32 	%f88, [%r11+448];
	fma.rn.f32 	%f89, %f87, %f88, %f86;
	ld.shared.f32 	%f90, [%r8+32];
	ld.shared.f32 	%f91, [%r11+512];
	fma.rn.f32 	%f92, %f90, %f91, %f89;
	ld.shared.f32 	%f93, [%r8+36];
	ld.shared.f32 	%f94, [%r11+576];
	fma.rn.f32 	%f95, %f93, %f94, %f92;
	ld.shared.f32 	%f96, [%r8+40];
	ld.shared.f32 	%f97, [%r11+640];
	fma.rn.f32 	%f98, %f96, %f97, %f95;
	ld.shared.f32 	%f99, [%r8+44];
	ld.shared.f32 	%f100, [%r11+704];
	fma.rn.f32 	%f101, %f99, %f100, %f98;
	ld.shared.f32 	%f102, [%r8+48];
	ld.shared.f32 	%f103, [%r11+768];
	fma.rn.f32 	%f104, %f102, %f103, %f101;
	ld.shared.f32 	%f105, [%r8+52];
	ld.shared.f32 	%f106, [%r11+832];
	fma.rn.f32 	%f107, %f105, %f106, %f104;
	ld.shared.f32 	%f108, [%r8+56];
	ld.shared.f32 	%f109, [%r11+896];
	fma.rn.f32 	%f110, %f108, %f109, %f107;
	ld.shared.f32 	%f111, [%r8+60];
	ld.shared.f32 	%f112, [%r11+960];
	fma.rn.f32 	%f113, %f111, %f112, %f110;
	bar.sync 	0;
	add.s32 	%r53, %r66, 16;
	cvt.s64.s32 	%rd24, %r66;
	cvt.s64.s32 	%rd25, %r69;
	add.s64 	%rd26, %rd24, %rd3;
	shl.b64 	%rd27, %rd26, 2;
	add.s64 	%rd28, %rd2, %rd27;
	ld.global.f32 	%f114, [%rd28];
	st.shared.f32 	[%r9], %f114;
	add.s64 	%rd29, %rd25, %rd4;
	shl.b64 	%rd30, %rd29, 2;
	add.s64 	%rd31, %rd1, %rd30;
	ld.global.f32 	%f115, [%rd31];
	st.shared.f32 	[%r10], %f115;
	bar.sync 	0;
	ld.shared.f32 	%f116, [%r8];
	ld.shared.f32 	%f117, [%r11];
	fma.rn.f32 	%f118, %f116, %f117, %f113;
	ld.shared.f32 	%f119, [%r8+4];
	ld.shared.f32 	%f120, [%r11+64];
	fma.rn.f32 	%f121, %f119, %f120, %f118;
	ld.shared.f32 	%f122, [%r8+8];
	ld.shared.f32 	%f123, [%r11+128];
	fma.rn.f32 	%f124, %f122, %f123, %f121;
	ld.shared.f32 	%f125, [%r8+12];
	ld.shared.f32 	%f126, [%r11+192];
	fma.rn.f32 	%f127, %f125, %f126, %f124;
	ld.shared.f32 	%f128, [%r8+16];
	ld.shared.f32 	%f129, [%r11+256];
	fma.rn.f32 	%f130, %f128, %f129, %f127;
	ld.shared.f32 	%f131, [%r8+20];
	ld.shared.f32 	%f132, [%r11+320];
	fma.rn.f32 	%f133, %f131, %f132, %f130;
	ld.shared.f32 	%f134, [%r8+24];
	ld.shared.f32 	%f135, [%r11+384];
	fma.rn.f32 	%f136, %f134, %f135, %f133;
	ld.shared.f32 	%f137, [%r8+28];
	ld.shared.f32 	%f138, [%r11+448];
	fma.rn.f32 	%f139, %f137, %f138, %f136;
	ld.shared.f32 	%f140, [%r8+32];
	ld.shared.f32 	%f141, [%r11+512];
	fma.rn.f32 	%f142, %f140, %f141, %f139;
	ld.shared.f32 	%f143, [%r8+36];
	ld.shared.f32 	%f144, [%r11+576];
	fma.rn.f32 	%f145, %f143, %f144, %f142;
	ld.shared.f32 	%f146, [%r8+40];
	ld.shared.f32 	%f147, [%r11+640];
	fma.rn.f32 	%f148, %f146, %f147, %f145;
	ld.shared.f32 	%f149, [%r8+44];
	ld.shared.f32 	%f150, [%r11+704];
	fma.rn.f32 	%f151, %f149, %f150, %f148;
	ld.shared.f32 	%f152, [%r8+48];
	ld.shared.f32 	%f153, [%r11+768];
	fma.rn.f32 	%f154, %f152, %f153, %f151;
	ld.shared.f32 	%f155, [%r8+52];
	ld.shared.f32 	%f156, [%r11+832];
	fma.rn.f32 	%f157, %f155, %f156, %f154;
	ld.shared.f32 	%f158, [%r8+56];
	ld.shared.f32 	%f159, [%r11+896];
	fma.rn.f32 	%f160, %f158, %f159, %f157;
	ld.shared.f32 	%f161, [%r8+60];
	ld.shared.f32 	%f162, [%r11+960];
	fma.rn.f32 	%f163, %f161, %f162, %f160;
	bar.sync 	0;
	cvt.s64.s32 	%rd32, %r53;
	cvt.s64.s32 	%rd33, %r68;
	add.s64 	%rd34, %rd32, %rd3;
	shl.b64 	%rd35, %rd34, 2;
	add.s64 	%rd36, %rd2, %rd35;
	ld.global.f32 	%f164, [%rd36];
	st.shared.f32 	[%r9], %f164;
	add.s64 	%rd37, %rd33, %rd4;
	shl.b64 	%rd38, %rd37, 2;
	add.s64 	%rd39, %rd1, %rd38;
	ld.global.f32 	%f165, [%rd39];
	st.shared.f32 	[%r10], %f165;
	bar.sync 	0;
	ld.shared.f32 	%f166, [%r8];
	ld.shared.f32 	%f167, [%r11];
	fma.rn.f32 	%f168, %f166, %f167, %f163;
	ld.shared.f32 	%f169, [%r8+4];
	ld.shared.f32 	%f170, [%r11+64];
	fma.rn.f32 	%f171, %f169, %f170, %f168;
	ld.shared.f32 	%f172, [%r8+8];
	ld.shared.f32 	%f173, [%r11+128];
	fma.rn.f32 	%f174, %f172, %f173, %f171;
	ld.shared.f32 	%f175, [%r8+12];
	ld.shared.f32 	%f176, [%r11+192];
	fma.rn.f32 	%f177, %f175, %f176, %f174;
	ld.shared.f32 	%f178, [%r8+16];
	ld.shared.f32 	%f179, [%r11+256];
	fma.rn.f32 	%f180, %f178, %f179, %f177;
	ld.shared.f32 	%f181, [%r8+20];
	ld.shared.f32 	%f182, [%r11+320];
	fma.rn.f32 	%f183, %f181, %f182, %f180;
	ld.shared.f32 	%f184, [%r8+24];
	ld.shared.f32 	%f185, [%r11+384];
	fma.rn.f32 	%f186, %f184, %f185, %f183;
	ld.shared.f32 	%f187, [%r8+28];
	ld.shared.f32 	%f188, [%r11+448];
	fma.rn.f32 	%f189, %f187, %f188, %f186;
	ld.shared.f32 	%f190, [%r8+32];
	ld.shared.f32 	%f191, [%r11+512];
	fma.rn.f32 	%f192, %f190, %f191, %f189;
	ld.shared.f32 	%f193, [%r8+36];
	ld.shared.f32 	%f194, [%r11+576];
	fma.rn.f32 	%f195, %f193, %f194, %f192;
	ld.shared.f32 	%f196, [%r8+40];
	ld.shared.f32 	%f197, [%r11+640];
	fma.rn.f32 	%f198, %f196, %f197, %f195;
	ld.shared.f32 	%f199, [%r8+44];
	ld.shared.f32 	%f200, [%r11+704];
	fma.rn.f32 	%f201, %f199, %f200, %f198;
	ld.shared.f32 	%f202, [%r8+48];
	ld.shared.f32 	%f203, [%r11+768];
	fma.rn.f32 	%f204, %f202, %f203, %f201;
	ld.shared.f32 	%f205, [%r8+52];
	ld.shared.f32 	%f206, [%r11+832];
	fma.rn.f32 	%f207, %f205, %f206, %f204;
	ld.shared.f32 	%f208, [%r8+56];
	ld.shared.f32 	%f209, [%r11+896];
	fma.rn.f32 	%f210, %f208, %f209, %f207;
	ld.shared.f32 	%f211, [%r8+60];
	ld.shared.f32 	%f212, [%r11+960];
	fma.rn.f32 	%f367, %f211, %f212, %f210;
	bar.sync 	0;
	add.s32 	%r71, %r71, 4;
	shl.b32 	%r54, %r35, 6;
	add.s32 	%r70, %r70, %r54;
	add.s32 	%r69, %r69, %r54;
	add.s32 	%r68, %r68, %r54;
	add.s32 	%r67, %r67, %r54;
	add.s32 	%r66, %r66, 64;
	setp.ne.s32 	%p3, %r71, 0;
	@%p3 bra 	$L__BB1_3;
$L__BB1_4:
	and.b32  	%r31, %r6, 3;
	setp.eq.s32 	%p4, %r31, 0;
	@%p4 bra 	$L__BB1_9;
	setp.eq.s32 	%p5, %r31, 1;
	@%p5 bra 	$L__BB1_7;
	shl.b32 	%r55, %r73, 4;
	add.s32 	%r56, %r55, %r7;
	cvt.s64.s32 	%rd40, %r56;
	mad.lo.s32 	%r57, %r73, %r4, %r5;
	cvt.s64.s32 	%rd41, %r57;
	add.s64 	%rd42, %rd40, %rd3;
	shl.b64 	%rd43, %rd42, 2;
	add.s64 	%rd44, %rd2, %rd43;
	ld.global.f32 	%f214, [%rd44];
	st.shared.f32 	[%r9], %f214;
	add.s64 	%rd45, %rd41, %rd4;
	shl.b64 	%rd46, %rd45, 2;
	add.s64 	%rd47, %rd1, %rd46;
	ld.global.f32 	%f215, [%rd47];
	st.shared.f32 	[%r10], %f215;
	bar.sync 	0;
	ld.shared.f32 	%f216, [%r8];
	ld.shared.f32 	%f217, [%r11];
	fma.rn.f32 	%f218, %f216, %f217, %f367;
	ld.shared.f32 	%f219, [%r8+4];
	ld.shared.f32 	%f220, [%r11+64];
	fma.rn.f32 	%f221, %f219, %f220, %f218;
	ld.shared.f32 	%f222, [%r8+8];
	ld.shared.f32 	%f223, [%r11+128];
	fma.rn.f32 	%f224, %f222, %f223, %f221;
	ld.shared.f32 	%f225, [%r8+12];
	ld.shared.f32 	%f226, [%r11+192];
	fma.rn.f32 	%f227, %f225, %f226, %f224;
	ld.shared.f32 	%f228, [%r8+16];
	ld.shared.f32 	%f229, [%r11+256];
	fma.rn.f32 	%f230, %f228, %f229, %f227;
	ld.shared.f32 	%f231, [%r8+20];
	ld.shared.f32 	%f232, [%r11+320];
	fma.rn.f32 	%f233, %f231, %f232, %f230;
	ld.shared.f32 	%f234, [%r8+24];
	ld.shared.f32 	%f235, [%r11+384];
	fma.rn.f32 	%f236, %f234, %f235, %f233;
	ld.shared.f32 	%f237, [%r8+28];
	ld.shared.f32 	%f238, [%r11+448];
	fma.rn.f32 	%f239, %f237, %f238, %f236;
	ld.shared.f32 	%f240, [%r8+32];
	ld.shared.f32 	%f241, [%r11+512];
	fma.rn.f32 	%f242, %f240, %f241, %f239;
	ld.shared.f32 	%f243, [%r8+36];
	ld.shared.f32 	%f244, [%r11+576];
	fma.rn.f32 	%f245, %f243, %f244, %f242;
	ld.shared.f32 	%f246, [%r8+40];
	ld.shared.f32 	%f247, [%r11+640];
	fma.rn.f32 	%f248, %f246, %f247, %f245;
	ld.shared.f32 	%f249, [%r8+44];
	ld.shared.f32 	%f250, [%r11+704];
	fma.rn.f32 	%f251, %f249, %f250, %f248;
	ld.shared.f32 	%f252, [%r8+48];
	ld.shared.f32 	%f253, [%r11+768];
	fma.rn.f32 	%f254, %f252, %f253, %f251;
	ld.shared.f32 	%f255, [%r8+52];
	ld.shared.f32 	%f256, [%r11+832];
	fma.rn.f32 	%f257, %f255, %f256, %f254;
	ld.shared.f32 	%f258, [%r8+56];
	ld.shared.f32 	%f259, [%r11+896];
	fma.rn.f32 	%f260, %f258, %f259, %f257;
	ld.shared.f32 	%f261, [%r8+60];
	ld.shared.f32 	%f262, [%r11+960];
	fma.rn.f32 	%f263, %f261, %f262, %f260;
	bar.sync 	0;
	add.s32 	%r58, %r56, 16;
	cvt.s64.s32 	%rd48, %r58;
	add.s32 	%r59, %r57, %r4;
	cvt.s64.s32 	%rd49, %r59;
	add.s64 	%rd50, %rd48, %rd3;
	shl.b64 	%rd51, %rd50, 2;
	add.s64 	%rd52, %rd2, %rd51;
	ld.global.f32 	%f264, [%rd52];
	st.shared.f32 	[%r9], %f264;
	add.s64 	%rd53, %rd49, %rd4;
	shl.b64 	%rd54, %rd53, 2;
	add.s64 	%rd55, %rd1, %rd54;
	ld.global.f32 	%f265, [%rd55];
	st.shared.f32 	[%r10], %f265;
	bar.sync 	0;
	ld.shared.f32 	%f266, [%r8];
	ld.shared.f32 	%f267, [%r11];
	fma.rn.f32 	%f268, %f266, %f267, %f263;
	ld.shared.f32 	%f269, [%r8+4];
	ld.shared.f32 	%f270, [%r11+64];
	fma.rn.f32 	%f271, %f269, %f270, %f268;
	ld.shared.f32 	%f272, [%r8+8];
	ld.shared.f32 	%f273, [%r11+128];
	fma.rn.f32 	%f274, %f272, %f273, %f271;
	ld.shared.f32 	%f275, [%r8+12];
	ld.shared.f32 	%f276, [%r11+192];
	fma.rn.f32 	%f277, %f275, %f276, %f274;
	ld.shared.f32 	%f278, [%r8+16];
	ld.shared.f32 	%f279, [%r11+256];
	fma.rn.f32 	%f280, %f278, %f279, %f277;
	ld.shared.f32 	%f281, [%r8+20];
	ld.shared.f32 	%f282, [%r11+320];
	fma.rn.f32 	%f283, %f281, %f282, %f280;
	ld.shared.f32 	%f284, [%r8+24];
	ld.shared.f32 	%f285, [%r11+384];
	fma.rn.f32 	%f286, %f284, %f285, %f283;
	ld.shared.f32 	%f287, [%r8+28];
	ld.shared.f32 	%f288, [%r11+448];
	fma.rn.f32 	%f289, %f287, %f288, %f286;
	ld.shared.f32 	%f290, [%r8+32];
	ld.shared.f32 	%f291, [%r11+512];
	fma.rn.f32 	%f292, %f290, %f291, %f289;
	ld.shared.f32 	%f293, [%r8+36];
	ld.shared.f32 	%f294, [%r11+576];
	fma.rn.f32 	%f295, %f293, %f294, %f292;
	ld.shared.f32 	%f296, [%r8+40];
	ld.shared.f32 	%f297, [%r11+640];
	fma.rn.f32 	%f298, %f296, %f297, %f295;
	ld.shared.f32 	%f299, [%r8+44];
	ld.shared.f32 	%f300, [%r11+704];
	fma.rn.f32 	%f301, %f299, %f300, %f298;
	ld.shared.f32 	%f302, [%r8+48];
	ld.shared.f32 	%f303, [%r11+768];
	fma.rn.f32 	%f304, %f302, %f303, %f301;
	ld.shared.f32 	%f305, [%r8+52];
	ld.shared.f32 	%f306, [%r11+832];
	fma.rn.f32 	%f307, %f305, %f306, %f304;
	ld.shared.f32 	%f308, [%r8+56];
	ld.shared.f32 	%f309, [%r11+896];
	fma.rn.f32 	%f310, %f308, %f309, %f307;
	ld.shared.f32 	%f311, [%r8+60];
	ld.shared.f32 	%f312, [%r11+960];
	fma.rn.f32 	%f367, %f311, %f312, %f310;
	bar.sync 	0;
	add.s32 	%r73, %r73, 2;
$L__BB1_7:
	and.b32  	%r60, %r6, 1;
	setp.eq.b32 	%p6, %r60, 1;
	not.pred 	%p7, %p6;
	@%p7 bra 	$L__BB1_9;
	shl.b32 	%r61, %r73, 4;
	add.s32 	%r62, %r61, %r7;
	cvt.s64.s32 	%rd56, %r62;
	mad.lo.s32 	%r63, %r73, %r4, %r5;
	cvt.s64.s32 	%rd57, %r63;
	add.s64 	%rd58, %rd56, %rd3;
	shl.b64 	%rd59, %rd58, 2;
	add.s64 	%rd60, %rd2, %rd59;
	ld.global.f32 	%f313, [%rd60];
	st.shared.f32 	[%r9], %f313;
	add.s64 	%rd61, %rd57, %rd4;
	shl.b64 	%rd62, %rd61, 2;
	add.s64 	%rd63, %rd1, %rd62;
	ld.global.f32 	%f314, [%rd63];
	st.shared.f32 	[%r10], %f314;
	bar.sync 	0;
	ld.shared.f32 	%f315, [%r8];
	ld.shared.f32 	%f316, [%r11];
	fma.rn.f32 	%f317, %f315, %f316, %f367;
	ld.shared.f32 	%f318, [%r8+4];
	ld.shared.f32 	%f319, [%r11+64];
	fma.rn.f32 	%f320, %f318, %f319, %f317;
	ld.shared.f32 	%f321, [%r8+8];
	ld.shared.f32 	%f322, [%r11+128];
	fma.rn.f32 	%f323, %f321, %f322, %f320;
	ld.shared.f32 	%f324, [%r8+12];
	ld.shared.f32 	%f325, [%r11+192];
	fma.rn.f32 	%f326, %f324, %f325, %f323;
	ld.shared.f32 	%f327, [%r8+16];
	ld.shared.f32 	%f328, [%r11+256];
	fma.rn.f32 	%f329, %f327, %f328, %f326;
	ld.shared.f32 	%f330, [%r8+20];
	ld.shared.f32 	%f331, [%r11+320];
	fma.rn.f32 	%f332, %f330, %f331, %f329;
	ld.shared.f32 	%f333, [%r8+24];
	ld.shared.f32 	%f334, [%r11+384];
	fma.rn.f32 	%f335, %f333, %f334, %f332;
	ld.shared.f32 	%f336, [%r8+28];
	ld.shared.f32 	%f337, [%r11+448];
	fma.rn.f32 	%f338, %f336, %f337, %f335;
	ld.shared.f32 	%f339, [%r8+32];
	ld.shared.f32 	%f340, [%r11+512];
	fma.rn.f32 	%f341, %f339, %f340, %f338;
	ld.shared.f32 	%f342, [%r8+36];
	ld.shared.f32 	%f343, [%r11+576];
	fma.rn.f32 	%f344, %f342, %f343, %f341;
	ld.shared.f32 	%f345, [%r8+40];
	ld.shared.f32 	%f346, [%r11+640];
	fma.rn.f32 	%f347, %f345, %f346, %f344;
	ld.shared.f32 	%f348, [%r8+44];
	ld.shared.f32 	%f349, [%r11+704];
	fma.rn.f32 	%f350, %f348, %f349, %f347;
	ld.shared.f32 	%f351, [%r8+48];
	ld.shared.f32 	%f352, [%r11+768];
	fma.rn.f32 	%f353, %f351, %f352, %f350;
	ld.shared.f32 	%f354, [%r8+52];
	ld.shared.f32 	%f355, [%r11+832];
	fma.rn.f32 	%f356, %f354, %f355, %f353;
	ld.shared.f32 	%f357, [%r8+56];
	ld.shared.f32 	%f358, [%r11+896];
	fma.rn.f32 	%f359, %f357, %f358, %f356;
	ld.shared.f32 	%f360, [%r8+60];
	ld.shared.f32 	%f361, [%r11+960];
	fma.rn.f32 	%f367, %f360, %f361, %f359;
	bar.sync 	0;
$L__BB1_9:
	ld.param.u64 	%rd70, [_Z44Matrix_Multiplication_AB_Kernel_Your_VersionPKfS0_Pfiii_param_2];
	cvta.to.global.u64 	%rd64, %rd70;
	mad.lo.s32 	%r64, %r4, %r1, %r5;
	cvt.s64.s32 	%rd65, %r64;
	mad.lo.s32 	%r65, %r35, %r2, %r3;
	cvt.s64.s32 	%rd66, %r65;
	add.s64 	%rd67, %rd65, %rd66;
	shl.b64 	%rd68, %rd67, 2;
	add.s64 	%rd69, %rd64, %rd68;
	st.global.f32 	[%rd69], %f367;
	ret;

}
	// .globl	_Z41Matrix_Multiplication_ATBA_Kernel_PoormanPKfS0_Pfii
.visible .entry _Z41Matrix_Multiplication_ATBA_Kernel_PoormanPKfS0_Pfii(
	.param .u64 .ptr .align 1 _Z41Matrix_Multiplication_ATBA_Kernel_PoormanPKfS0_Pfii_param_0,
	.param .u64 .ptr .align 1 _Z41Matrix_Multiplication_ATBA_Kernel_PoormanPKfS0_Pfii_param_1,
	.param .u64 .ptr .align 1 _Z41Matrix_Multiplication_ATBA_Kernel_PoormanPKfS0_Pfii_param_2,
	.param .u32 _Z41Matrix_Multiplication_ATBA_Kernel_PoormanPKfS0_Pfii_param_3,
	.param .u32 _Z41Matrix_Multiplication_ATBA_Kernel_PoormanPKfS0_Pfii_param_4
)
{
	.reg .pred 	%p<10>;
	.reg .b32 	%r<46>;
	.reg .b32 	%f<87>;
	.reg .b64 	%rd<55>;

	ld.param.u64 	%rd7, [_Z41Matrix_Multiplication_ATBA_Kernel_PoormanPKfS0_Pfii_param_0];
	ld.param.u64 	%rd8, [_Z41Matrix_Multiplication_ATBA_Kernel_PoormanPKfS0_Pfii_param_1];
	ld.param.u64 	%rd6, [_Z41Matrix_Multiplication_ATBA_Kernel_PoormanPKfS0_Pfii_param_2];
	ld.param.u32 	%r22, [_Z41Matrix_Multiplication_ATBA_Kernel_PoormanPKfS0_Pfii_param_3];
	ld.param.u32 	%r23, [_Z41Matrix_Multiplication_ATBA_Kernel_PoormanPKfS0_Pfii_param_4];
	cvta.to.global.u64 	%rd1, %rd8;
	cvta.to.global.u64 	%rd2, %rd7;
	mov.u32 	%r24, %ctaid.x;
	mov.u32 	%r25, %ntid.x;
	mov.u32 	%r26, %tid.x;
	mad.lo.s32 	%r1, %r24, %r25, %r26;
	mov.u32 	%r27, %ctaid.y;
	mov.u32 	%r28, %ntid.y;
	mov.u32 	%r29, %tid.y;
	mad.lo.s32 	%r2, %r27, %r28, %r29;
	setp.lt.s32 	%p1, %r22, 1;
	mov.f32 	%f85, 0f00000000;
	@%p1 bra 	$L__BB2_14;
	and.b32  	%r3, %r22, 7;
	add.s32 	%r4, %r3, -1;
	and.b32  	%r5, %r22, 3;
	and.b32  	%r6, %r22, 2147483640;
	and.b32  	%r7, %r22, 1;
	neg.s32 	%r8, %r6;
	shl.b32 	%r9, %r23, 3;
	mov.f32 	%f85, 0f00000000;
	mov.b32 	%r40, 0;
	mul.wide.s32 	%rd45, %r23, 4;
$L__BB2_2:
	setp.lt.u32 	%p2, %r22, 8;
	mad.lo.s32 	%r32, %r40, %r23, %r1;
	mul.wide.s32 	%rd9, %r32, 4;
	add.s64 	%rd10, %rd2, %rd9;
	ld.global.f32 	%f2, [%rd10];
	mul.lo.s32 	%r11, %r40, %r22;
	mov.b32 	%r44, 0;
	@%p2 bra 	$L__BB2_5;
	mul.wide.u32 	%rd11, %r11, 4;
	add.s64 	%rd12, %rd1, %rd11;
	add.s64 	%rd54, %rd12, 16;
	mov.u32 	%r41, %r2;
	mov.u32 	%r42, %r8;
$L__BB2_4:
	.pragma "nounroll";
	ld.global.f32 	%f19, [%rd54+-16];
	mul.f32 	%f20, %f2, %f19;
	mul.wide.s32 	%rd13, %r41, 4;
	add.s64 	%rd14, %rd2, %rd13;
	ld.global.f32 	%f21, [%rd14];
	fma.rn.f32 	%f22, %f20, %f21, %f85;
	ld.global.f32 	%f23, [%rd54+-12];
	mul.f32 	%f24, %f2, %f23;
	mul.wide.s32 	%rd15, %r23, 4;
	add.s64 	%rd16, %rd14, %rd15;
	ld.global.f32 	%f25, [%rd16];
	fma.rn.f32 	%f26, %f24, %f25, %f22;
	ld.global.f32 	%f27, [%rd54+-8];
	mul.f32 	%f28, %f2, %f27;
	add.s64 	%rd17, %rd16, %rd15;
	ld.global.f32 	%f29, [%rd17];
	fma.rn.f32 	%f30, %f28, %f29, %f26;
	ld.global.f32 	%f31, [%rd54+-4];
	mul.f32 	%f32, %f2, %f31;
	add.s64 	%rd18, %rd17, %rd15;
	ld.global.f32 	%f33, [%rd18];
	fma.rn.f32 	%f34, %f32, %f33, %f30;
	ld.global.f32 	%f35, [%rd54];
	mul.f32 	%f36, %f2, %f35;
	add.s64 	%rd19, %rd18, %rd15;
	ld.global.f32 	%f37, [%rd19];
	fma.rn.f32 	%f38, %f36, %f37, %f34;
	ld.global.f32 	%f39, [%rd54+4];
	mul.f32 	%f40, %f2, %f39;
	add.s64 	%rd20, %rd19, %rd15;
	ld.global.f32 	%f41, [%rd20];
	fma.rn.f32 	%f42, %f40, %f41, %f38;
	ld.global.f32 	%f43, [%rd54+8];
	mul.f32 	%f44, %f2, %f43;
	add.s64 	%rd21, %rd20, %rd15;
	ld.global.f32 	%f45, [%rd21];
	fma.rn.f32 	%f46, %f44, %f45, %f42;
	ld.global.f32 	%f47, [%rd54+12];
	mul.f32 	%f48, %f2, %f47;
	add.s64 	%rd22, %rd21, %rd15;
	ld.global.f32 	%f49, [%rd22];
	fma.rn.f32 	%f85, %f48, %f49, %f46;
	add.s32 	%r42, %r42, 8;
	add.s32 	%r41, %r41, %r9;
	add.s64 	%rd54, %rd54, 32;
	setp.ne.s32 	%p3, %r42, 0;
	mov.u32 	%r44, %r6;
	@%p3 bra 	$L__BB2_4;
$L__BB2_5:
	setp.eq.s32 	%p4, %r3, 0;
	@%p4 bra 	$L__BB2_13;
	setp.lt.u32 	%p5, %r4, 3;
	@%p5 bra 	$L__BB2_8;
	add.s32 	%r33, %r44, %r11;
	mul.wide.u32 	%rd23, %r33, 4;
	add.s64 	%rd24, %rd1, %rd23;
	ld.global.f32 	%f51, [%rd24];
	mul.f32 	%f52, %f2, %f51;
	mad.lo.s32 	%r34, %r44, %r23, %r2;
	mul.wide.s32 	%rd25, %r34, 4;
	add.s64 	%rd26, %rd2, %rd25;
	ld.global.f32 	%f53, [%rd26];
	fma.rn.f32 	%f54, %f52, %f53, %f85;
	cvt.u64.u32 	%rd27, %r11;
	cvt.u64.u32 	%rd28, %r44;
	add.s64 	%rd29, %rd28, %rd27;
	shl.b64 	%rd30, %rd29, 2;
	add.s64 	%rd31, %rd1, %rd30;
	ld.global.f32 	%f55, [%rd31+4];
	mul.f32 	%f56, %f2, %f55;
	add.s64 	%rd33, %rd26, %rd45;
	ld.global.f32 	%f57, [%rd33];
	fma.rn.f32 	%f58, %f56, %f57, %f54;
	ld.global.f32 	%f59, [%rd31+8];
	mul.f32 	%f60, %f2, %f59;
	add.s64 	%rd34, %rd33, %rd45;
	ld.global.f32 	%f61, [%rd34];
	fma.rn.f32 	%f62, %f60, %f61, %f58;
	ld.global.f32 	%f63, [%rd31+12];
	mul.f32 	%f64, %f2, %f63;
	add.s64 	%rd35, %rd34, %rd45;
	ld.global.f32 	%f65, [%rd35];
	fma.rn.f32 	%f85, %f64, %f65, %f62;
	add.s32 	%r44, %r44, 4;
$L__BB2_8:
	setp.eq.s32 	%p6, %r5, 0;
	@%p6 bra 	$L__BB2_13;
	setp.eq.s32 	%p7, %r5, 1;
	@%p7 bra 	$L__BB2_11;
	add.s32 	%r35, %r44, %r11;
	mul.wide.u32 	%rd36, %r35, 4;
	add.s64 	%rd37, %rd1, %rd36;
	ld.global.f32 	%f67, [%rd37];
	mul.f32 	%f68, %f2, %f67;
	mad.lo.s32 	%r36, %r44, %r23, %r2;
	mul.wide.s32 	%rd38, %r36, 4;
	add.s64 	%rd39, %rd2, %rd38;
	ld.global.f32 	%f69, [%rd39];
	fma.rn.f32 	%f70, %f68, %f69, %f85;
	cvt.u64.u32 	%rd40, %r11;
	cvt.u64.u32 	%rd41, %r44;
	add.s64 	%rd42, %rd41, %rd40;
	shl.b64 	%rd43, %rd42, 2;
	add.s64 	%rd44, %rd1, %rd43;
	ld.global.f32 	%f71, [%rd44+4];
	mul.f32 	%f72, %f2, %f71;
	add.s64 	%rd46, %rd39, %rd45;
	ld.global.f32 	%f73, [%rd46];
	fma.rn.f32 	%f85, %f72, %f73, %f70;
	add.s32 	%r44, %r44, 2;
$L__BB2_11:
	setp.eq.s32 	%p8, %r7, 0;
	@%p8 bra 	$L__BB2_13;
	add.s32 	%r37, %r44, %r11;
	mul.wide.u32 	%rd47, %r37, 4;
	add.s64 	%rd48, %rd1, %rd47;
	ld.global.f32 	%f74, [%rd48];
	mul.f32 	%f75, %f2, %f74;
	mad.lo.s32 	%r38, %r44, %r23, %r2;
	mul.wide.s32 	%rd49, %r38, 4;
	add.s64 	%rd50, %rd2, %rd49;
	ld.global.f32 	%f76, [%rd50];
	fma.rn.f32 	%f85, %f75, %f76, %f85;
$L__BB2_13:
	add.s32 	%r40, %r40, 1;
	setp.ne.s32 	%p9, %r40, %r22;
	@%p9 bra 	$L__BB2_2;
$L__BB2_14:
	cvta.to.global.u64 	%rd51, %rd6;
	mad.lo.s32 	%r39, %r23, %r1, %r2;
	mul.wide.s32 	%rd52, %r39, 4;
	add.s64 	%rd53, %rd51, %rd52;
	st.global.f32 	[%rd53], %f85;
	ret;

}
	// .globl	_Z46Matrix_Multiplication_ATBA_Kernel_Your_VersionPKfS0_Pfii
.visible .entry _Z46Matrix_Multiplication_ATBA_Kernel_Your_VersionPKfS0_Pfii(
	.param .u64 .ptr .align 1 _Z46Matrix_Multiplication_ATBA_Kernel_Your_VersionPKfS0_Pfii_param_0,
	.param .u64 .ptr .align 1 _Z46Matrix_Multiplication_ATBA_Kernel_Your_VersionPKfS0_Pfii_param_1,
	.param .u64 .ptr .align 1 _Z46Matrix_Multiplication_ATBA_Kernel_Your_VersionPKfS0_Pfii_param_2,
	.param .u32 _Z46Matrix_Multiplication_ATBA_Kernel_Your_VersionPKfS0_Pfii_param_3,
	.param .u32 _Z46Matrix_Multiplication_ATBA_Kernel_Your_VersionPKfS0_Pfii_param_4
)
{
	.reg .pred 	%p<4>;
	.reg .b32 	%r<50>;
	.reg .b32 	%f<126>;
	.reg .b64 	%rd<28>;
	// demoted variable
	.shared .align 4 .b8 _ZZ46Matrix_Multiplication_ATBA_Kernel_Your_VersionPKfS0_PfiiE3A_s[1024];
	// demoted variable
	.shared .align 4 .b8 _ZZ46Matrix_Multiplication_ATBA_Kernel_Your_VersionPKfS0_PfiiE3B_s[1024];
	// demoted variable
	.shared .align 4 .b8 _ZZ46Matrix_Multiplication_ATBA_Kernel_Your_VersionPKfS0_PfiiE12A_s_tranpose[1024];
	ld.param.u64 	%rd5, [_Z46Matrix_Multiplication_ATBA_Kernel_Your_VersionPKfS0_Pfii_param_0];
	ld.param.u32 	%r17, [_Z46Matrix_Multiplication_ATBA_Kernel_Your_VersionPKfS0_Pfii_param_3];
	ld.param.u32 	%r18, [_Z46Matrix_Multiplication_ATBA_Kernel_Your_VersionPKfS0_Pfii_param_4];
	mov.u32 	%r1, %ctaid.x;
	mov.u32 	%r19, %ctaid.y;
	mov.u32 	%r2, %tid.x;
	mov.u32 	%r3, %tid.y;
	shl.b32 	%r4, %r17, 4;
	shl.b32 	%r5, %r19, 4;
	setp.lt.s32 	%p1, %r18, 16;
	mov.f32 	%f124, 0f00000000;
	@%p1 bra 	$L__BB3_5;
	cvta.to.global.u64 	%rd1, %rd5;
	mul.lo.s32 	%r21, %r1, %r18;
	shl.b32 	%r6, %r21, 4;
	mad.lo.s32 	%r22, %r18, %r2, %r3;
	cvt.u64.u32 	%rd2, %r22;
	mad.lo.s32 	%r23, %r17, %r3, %r2;
	cvt.s64.s32 	%rd3, %r23;
	mad.lo.s32 	%r24, %r17, %r2, %r3;
	cvt.s64.s32 	%rd4, %r24;
	shr.s32 	%r25, %r18, 31;
	shr.u32 	%r26, %r25, 28;
	add.s32 	%r27, %r18, %r26;
	shr.s32 	%r7, %r27, 4;
	mov.f32 	%f124, 0f00000000;
	mov.b32 	%r46, 0;
$L__BB3_2:
	ld.param.u64 	%rd26, [_Z46Matrix_Multiplication_ATBA_Kernel_Your_VersionPKfS0_Pfii_param_1];
	shl.b32 	%r30, %r2, 6;
	mov.u32 	%r31, _ZZ46Matrix_Multiplication_ATBA_Kernel_Your_VersionPKfS0_PfiiE12A_s_tranpose;
	add.s32 	%r32, %r31, %r30;
	add.s32 	%r47, %r32, 4;
	shl.b32 	%r33, %r46, 4;
	add.s32 	%r34, %r33, %r6;
	cvt.s64.s32 	%rd8, %r34;
	mad.lo.s32 	%r35, %r46, %r4, %r5;
	cvt.s64.s32 	%rd9, %r35;
	add.s64 	%rd10, %rd8, %rd2;
	shl.b64 	%rd11, %rd10, 2;
	add.s64 	%rd12, %rd1, %rd11;
	ld.global.f32 	%f23, [%rd12];
	mov.u32 	%r36, _ZZ46Matrix_Multiplication_ATBA_Kernel_Your_VersionPKfS0_PfiiE3A_s;
	shl.b32 	%r37, %r3, 2;
	add.s32 	%r38, %r36, %r37;
	add.s32 	%r39, %r38, %r30;
	st.shared.f32 	[%r39], %f23;
	add.s64 	%rd13, %rd9, %rd3;
	shl.b64 	%rd14, %rd13, 2;
	add.s64 	%rd15, %rd1, %rd14;
	ld.global.f32 	%f24, [%rd15];
	add.s32 	%r40, %r32, %r37;
	st.shared.f32 	[%r40], %f24;
	add.s64 	%rd16, %rd9, %rd4;
	cvta.to.global.u64 	%rd17, %rd26;
	shl.b64 	%rd18, %rd16, 2;
	add.s64 	%rd19, %rd17, %rd18;
	ld.global.f32 	%f25, [%rd19];
	mov.u32 	%r41, _ZZ46Matrix_Multiplication_ATBA_Kernel_Your_VersionPKfS0_PfiiE3B_s;
	add.s32 	%r42, %r41, %r30;
	add.s32 	%r43, %r42, %r37;
	st.shared.f32 	[%r43], %f25;
	bar.sync 	0;
	ld.shared.f32 	%f2, [%r38];
	ld.shared.f32 	%f3, [%r38+64];
	ld.shared.f32 	%f4, [%r38+128];
	ld.shared.f32 	%f5, [%r38+192];
	ld.shared.f32 	%f6, [%r38+256];
	ld.shared.f32 	%f7, [%r38+320];
	ld.shared.f32 	%f8, [%r38+384];
	ld.shared.f32 	%f9, [%r38+448];
	ld.shared.f32 	%f10, [%r38+512];
	ld.shared.f32 	%f11, [%r38+576];
	ld.shared.f32 	%f12, [%r38+640];
	ld.shared.f32 	%f13, [%r38+704];
	ld.shared.f32 	%f14, [%r38+768];
	ld.shared.f32 	%f15, [%r38+832];
	ld.shared.f32 	%f16, [%r38+896];
	ld.shared.f32 	%f17, [%r38+960];
	add.s32 	%r48, %r41, 64;
	mov.b32 	%r49, 64;
$L__BB3_3:
	ld.shared.f32 	%f26, [%r47+-4];
	ld.shared.f32 	%f27, [%r48+-64];
	mul.f32 	%f28, %f26, %f27;
	fma.rn.f32 	%f29, %f28, %f2, %f124;
	ld.shared.f32 	%f30, [%r48+-60];
	mul.f32 	%f31, %f26, %f30;
	fma.rn.f32 	%f32, %f31, %f3, %f29;
	ld.shared.f32 	%f33, [%r48+-56];
	mul.f32 	%f34, %f26, %f33;
	fma.rn.f32 	%f35, %f34, %f4, %f32;
	ld.shared.f32 	%f36, [%r48+-52];
	mul.f32 	%f37, %f26, %f36;
	fma.rn.f32 	%f38, %f37, %f5, %f35;
	ld.shared.f32 	%f39, [%r48+-48];
	mul.f32 	%f40, %f26, %f39;
	fma.rn.f32 	%f41, %f40, %f6, %f38;
	ld.shared.f32 	%f42, [%r48+-44];
	mul.f32 	%f43, %f26, %f42;
	fma.rn.f32 	%f44, %f43, %f7, %f41;
	ld.shared.f32 	%f45, [%r48+-40];
	mul.f32 	%f46, %f26, %f45;
	fma.rn.f32 	%f47, %f46, %f8, %f44;
	ld.shared.f32 	%f48, [%r48+-36];
	mul.f32 	%f49, %f26, %f48;
	fma.rn.f32 	%f50, %f49, %f9, %f47;
	ld.shared.f32 	%f51, [%r48+-32];
	mul.f32 	%f52, %f26, %f51;
	fma.rn.f32 	%f53, %f52, %f10, %f50;
	ld.shared.f32 	%f54, [%r48+-28];
	mul.f32 	%f55, %f26, %f54;
	fma.rn.f32 	%f56, %f55, %f11, %f53;
	ld.shared.f32 	%f57, [%r48+-24];
	mul.f32 	%f58, %f26, %f57;
	fma.rn.f32 	%f59, %f58, %f12, %f56;
	ld.shared.f32 	%f60, [%r48+-20];
	mul.f32 	%f61, %f26, %f60;
	fma.rn.f32 	%f62, %f61, %f13, %f59;
	ld.shared.f32 	%f63, [%r48+-16];
	mul.f32 	%f64, %f26, %f63;
	fma.rn.f32 	%f65, %f64, %f14, %f62;
	ld.shared.f32 	%f66, [%r48+-12];
	mul.f32 	%f67, %f26, %f66;
	fma.rn.f32 	%f68, %f67, %f15, %f65;
	ld.shared.f32 	%f69, [%r48+-8];
	mul.f32 	%f70, %f26, %f69;
	fma.rn.f32 	%f71, %f70, %f16, %f68;
	ld.shared.f32 	%f72, [%r48+-4];
	mul.f32 	%f73, %f26, %f72;
	fma.rn.f32 	%f74, %f73, %f17, %f71;
	ld.shared.f32 	%f75, [%r47];
	ld.shared.f32 	%f76, [%r48];
	mul.f32 	%f77, %f75, %f76;
	fma.rn.f32 	%f78, %f77, %f2, %f74;
	ld.shared.f32 	%f79, [%r48+4];
	mul.f32 	%f80, %f75, %f79;
	fma.rn.f32 	%f81, %f80, %f3, %f78;
	ld.shared.f32 	%f82, [%r48+8];
	mul.f32 	%f83, %f75, %f82;
	fma.rn.f32 	%f84, %f83, %f4, %f81;
	ld.shared.f32 	%f85, [%r48+12];
	mul.f32 	%f86, %f75, %f85;
	fma.rn.f32 	%f87, %f86, %f5, %f84;
	ld.shared.f32 	%f88, [%r48+16];
	mul.f32 	%f89, %f75, %f88;
	fma.rn.f32 	%f90, %f89, %f6, %f87;
	ld.shared.f32 	%f91, [%r48+20];
	mul.f32 	%f92, %f75, %f91;
	fma.rn.f32 	%f93, %f92, %f7, %f90;
	ld.shared.f32 	%f94, [%r48+24];
	mul.f32 	%f95, %f75, %f94;
	fma.rn.f32 	%f96, %f95, %f8, %f93;
	ld.shared.f32 	%f97, [%r48+28];
	mul.f32 	%f98, %f75, %f97;
	fma.rn.f32 	%f99, %f98, %f9, %f96;
	ld.shared.f32 	%f100, [%r48+32];
	mul.f32 	%f101, %f75, %f100;
	fma.rn.f32 	%f102, %f101, %f10, %f99;
	ld.shared.f32 	%f103, [%r48+36];
	mul.f32 	%f104, %f75, %f103;
	fma.rn.f32 	%f105, %f104, %f11, %f102;
	ld.shared.f32 	%f106, [%r48+40];
	mul.f32 	%f107, %f75, %f106;
	fma.rn.f32 	%f108, %f107, %f12, %f105;
	ld.shared.f32 	%f109, [%r48+44];
	mul.f32 	%f110, %f75, %f109;
	fma.rn.f32 	%f111, %f110, %f13, %f108;
	ld.shared.f32 	%f112, [%r48+48];
	mul.f32 	%f113, %f75, %f112;
	fma.rn.f32 	%f114, %f113, %f14, %f111;
	ld.shared.f32 	%f115, [%r48+52];
	mul.f32 	%f116, %f75, %f115;
	fma.rn.f32 	%f117, %f116, %f15, %f114;
	ld.shared.f32 	%f118, [%r48+56];
	mul.f32 	%f119, %f75, %f118;
	fma.rn.f32 	%f120, %f119, %f16, %f117;
	ld.shared.f32 	%f121, [%r48+60];
	mul.f32 	%f122, %f75, %f121;
	fma.rn.f32 	%f124, %f122, %f17, %f120;
	add.s32 	%r49, %r49, 128;
	add.s32 	%r48, %r48, 128;
	add.s32 	%r47, %r47, 8;
	setp.ne.s32 	%p2, %r49, 1088;
	@%p2 bra 	$L__BB3_3;
	bar.sync 	0;
	add.s32 	%r46, %r46, 1;
	setp.ne.s32 	%p3, %r46, %r7;
	@%p3 bra 	$L__BB3_2;
$L__BB3_5:
	ld.param.u64 	%rd27, [_Z46Matrix_Multiplication_ATBA_Kernel_Your_VersionPKfS0_Pfii_param_2];
	cvta.to.global.u64 	%rd20, %rd27;
	mad.lo.s32 	%r44, %r4, %r1, %r5;
	cvt.s64.s32 	%rd21, %r44;
	mad.lo.s32 	%r45, %r17, %r2, %r3;
	cvt.s64.s32 	%rd22, %r45;
	add.s64 	%rd23, %rd21, %rd22;
	shl.b64 	%rd24, %rd23, 2;
	add.s64 	%rd25, %rd20, %rd24;
	st.global.f32 	[%rd25], %f124;
	ret;

}
	// .globl	_Z18Test_F_Norm_On_GPUPKfiiPi
.visible .entry _Z18Test_F_Norm_On_GPUPKfiiPi(
	.param .u64 .ptr .align 1 _Z18Test_F_Norm_On_GPUPKfiiPi_param_0,
	.param .u32 _Z18Test_F_Norm_On_GPUPKfiiPi_param_1,
	.param .u32 _Z18Test_F_Norm_On_GPUPKfiiPi_param_2,
	.param .u64 .ptr .align 1 _Z18Test_F_Norm_On_GPUPKfiiPi_param_3
)
{


	ret;

}


// ===== COMPILED SASS (sm_100) =====

	.target	sm_100

	.elftype	@"ET_EXEC"


//--------------------- .note.nv.tkinfo           --------------------------
	.section	.note.nv.tkinfo,"",@"SHT_NOTE"
	.sectionflags	@"SHF_NOTE_NV_TKINFO"
	.tkinfo
        /*0018*/ 	.word	0x00000002
        /*0030*/ 	.string	""
        /*0030*/ 	.string	"ptxas"
        /*0030*/ 	.string	"Cuda compilation tools, release 13.0, V13.0.88"
        /*0030*/ 	.string	"Build cuda_13.0.r13.0/compiler.36424714_0"
        /*0030*/ 	.string	"-arch sm_100 -m 64 "



//--------------------- .note.nv.cuinfo           --------------------------
	.section	.note.nv.cuinfo,"",@"SHT_NOTE"
	.sectionflags	@"SHF_NOTE_NV_CUINFO"
        /*0018*/ 	.short	0x0002
        /*001a*/ 	.short	0x0064
        /*001c*/ 	.short	0x0082
	.zero		2


//--------------------- .nv.info                  --------------------------
	.section	.nv.info,"",@"SHT_CUDA_INFO"
	.align	4


	//----- nvinfo : EIATTR_REGCOUNT
	.align		4
        /*0000*/ 	.byte	0x04, 0x2f
        /*0002*/ 	.short	(.L_1 - .L_0)
	.align		4
.L_0:
        /*0004*/ 	.word	index@(_Z39Matrix_Multiplication_AB_Kernel_PoormanPKfS0_Pfiii)
        /*0008*/ 	.word	0x00000020


	//----- nvinfo : EIATTR_FRAME_SIZE
	.align		4
.L_1:
        /*000c*/ 	.byte	0x04, 0x11
        /*000e*/ 	.short	(.L_3 - .L_2)
	.align		4
.L_2:
        /*0010*/ 	.word	index@(_Z39Matrix_Multiplication_AB_Kernel_PoormanPKfS0_Pfiii)
        /*0014*/ 	.word	0x00000000


	//----- nvinfo : EIATTR_REGCOUNT
	.align		4
.L_3:
        /*0018*/ 	.byte	0x04, 0x2f
        /*001a*/ 	.short	(.L_5 - .L_4)
	.align		4
.L_4:
        /*001c*/ 	.word	index@(_Z44Matrix_Multiplication_AB_Kernel_Your_VersionPKfS0_Pfiii)
        /*0020*/ 	.word	0x00000020


	//----- nvinfo : EIATTR_FRAME_SIZE
	.align		4
.L_5:
        /*0024*/ 	.byte	0x04, 0x11
        /*0026*/ 	.short	(.L_7 - .L_6)
	.align		4
.L_6:
        /*0028*/ 	.word	index@(_Z44Matrix_Multiplication_AB_Kernel_Your_VersionPKfS0_Pfiii)
        /*002c*/ 	.word	0x00000000


	//----- nvinfo : EIATTR_REGCOUNT
	.align		4
.L_7:
        /*0030*/ 	.byte	0x04, 0x2f
        /*0032*/ 	.short	(.L_9 - .L_8)
	.align		4
.L_8:
        /*0034*/ 	.word	index@(_Z41Matrix_Multiplication_ATBA_Kernel_PoormanPKfS0_Pfii)
        /*0038*/ 	.word	0x00000020


	//----- nvinfo : EIATTR_FRAME_SIZE
	.align		4
.L_9:
        /*003c*/ 	.byte	0x04, 0x11
        /*003e*/ 	.short	(.L_11 - .L_10)
	.align		4
.L_10:
        /*0040*/ 	.word	index@(_Z41Matrix_Multiplication_ATBA_Kernel_PoormanPKfS0_Pfii)
        /*0044*/ 	.word	0x00000000


	//----- nvinfo : EIATTR_REGCOUNT
	.align		4
.L_11:
        /*0048*/ 	.byte	0x04, 0x2f
        /*004a*/ 	.short	(.L_13 - .L_12)
	.align		4
.L_12:
        /*004c*/ 	.word	index@(_Z46Matrix_Multiplication_ATBA_Kernel_Your_VersionPKfS0_Pfii)
        /*0050*/ 	.word	0x00000027


	//----- nvinfo : EIATTR_FRAME_SIZE
	.align		4
.L_13:
        /*0054*/ 	.byte	0x04, 0x11
        /*0056*/ 	.short	(.L_15 - .L_14)
	.align		4
.L_14:
        /*0058*/ 	.word	index@(_Z46Matrix_Multiplication_ATBA_Kernel_Your_VersionPKfS0_Pfii)
        /*005c*/ 	.word	0x00000000


	//----- nvinfo : EIATTR_REGCOUNT
	.align		4
.L_15:
        /*0060*/ 	.byte	0x04, 0x2f
        /*0062*/ 	.short	(.L_17 - .L_16)
	.align		4
.L_16:
        /*0064*/ 	.word	index@(_Z18Test_F_Norm_On_GPUPKfiiPi)
        /*0068*/ 	.word	0x00000004


	//----- nvinfo : EIATTR_FRAME_SIZE
	.align		4
.L_17:
        /*006c*/ 	.byte	0x04, 0x11
        /*006e*/ 	.short	(.L_19 - .L_18)
	.align		4
.L_18:
        /*0070*/ 	.word	index@(_Z18Test_F_Norm_On_GPUPKfiiPi)
        /*0074*/ 	.word	0x00000000


	//----- nvinfo : EIATTR_MIN_STACK_SIZE
	.align		4
.L_19:
        /*0078*/ 	.byte	0x04, 0x12
        /*007a*/ 	.short	(.L_21 - .L_20)
	.align		4
.L_20:
        /*007c*/ 	.word	index@(_Z18Test_F_Norm_On_GPUPKfiiPi)
        /*0080*/ 	.word	0x00000000


	//----- nvinfo : EIATTR_MIN_STACK_SIZE
	.align		4
.L_21:
        /*0084*/ 	.byte	0x04, 0x12
        /*0086*/ 	.short	(.L_23 - .L_22)
	.align		4
.L_22:
        /*0088*/ 	.word	index@(_Z46Matrix_Multiplication_ATBA_Kernel_Your_VersionPKfS0_Pfii)
        /*008c*/ 	.word	0x00000000


	//----- nvinfo : EIATTR_MIN_STACK_SIZE
	.align		4
.L_23:
        /*0090*/ 	.byte	0x04, 0x12
        /*0092*/ 	.short	(.L_25 - .L_24)
	.align		4
.L_24:
        /*0094*/ 	.word	index@(_Z41Matrix_Multiplication_ATBA_Kernel_PoormanPKfS0_Pfii)
        /*0098*/ 	.word	0x00000000


	//----- nvinfo : EIATTR_MIN_STACK_SIZE
	.align		4
.L_25:
        /*009c*/ 	.byte	0x04, 0x12
        /*009e*/ 	.short	(.L_27 - .L_26)
	.align		4
.L_26:
        /*00a0*/ 	.word	index@(_Z44Matrix_Multiplication_AB_Kernel_Your_VersionPKfS0_Pfiii)
        /*00a4*/ 	.word	0x00000000


	//----- nvinfo : EIATTR_MIN_STACK_SIZE
	.align		4
.L_27:
        /*00a8*/ 	.byte	0x04, 0x12
        /*00aa*/ 	.short	(.L_29 - .L_28)
	.align		4
.L_28:
        /*00ac*/ 	.word	index@(_Z39Matrix_Multiplication_AB_Kernel_PoormanPKfS0_Pfiii)
        /*00b0*/ 	.word	0x00000000
.L_29:


//--------------------- .nv.compat                --------------------------
	.section	.nv.compat,"",@"SHT_CUDA_COMPAT_INFO"
	.align	4
        /*0000*/ 	.byte	0x02, 0x09, 0x00, 0x00, 0x02, 0x02, 0x01, 0x00, 0x02, 0x05, 0x05, 0x00, 0x03, 0x07, 0x01, 0x01
        /*0010*/ 	.byte	0x02, 0x03, 0x00, 0x00, 0x02, 0x06, 0x01, 0x00, 0x04, 0x0b, 0x08, 0x00, 0x09, 0x00, 0x00, 0x00
        /*0020*/ 	.byte	0x00, 0x00, 0x00, 0x00


//--------------------- .nv.info._Z18Test_F_Norm_On_GPUPKfiiPi --------------------------
	.section	.nv.info._Z18Test_F_Norm_On_GPUPKfiiPi,"",@"SHT_CUDA_INFO"
	.sectionflags	@""
	.align	4


	//----- nvinfo : EIATTR_CUDA_API_VERSION
	.align		4
        /*0000*/ 	.byte	0x04, 0x37
        /*0002*/ 	.short	(.L_31 - .L_30)
.L_30:
        /*0004*/ 	.word	0x00000082


	//----- nvinfo : EIATTR_KPARAM_INFO
	.align		4
.L_31:
        /*0008*/ 	.byte	0x04, 0x17
        /*000a*/ 	.short	(.L_33 - .L_32)
.L_32:
        /*000c*/ 	.word	0x00000000
        /*0010*/ 	.short	0x0003
        /*0012*/ 	.short	0x0010
        /*0014*/ 	.byte	0x00, 0xf5, 0x21, 0x00


	//----- nvinfo : EIATTR_KPARAM_INFO
	.align		4
.L_33:
        /*0018*/ 	.byte	0x04, 0x17
        /*001a*/ 	.short	(.L_35 - .L_34)
.L_34:
        /*001c*/ 	.word	0x00000000
        /*0020*/ 	.short	0x0002
        /*0022*/ 	.short	0x000c
        /*0024*/ 	.byte	0x00, 0xf0, 0x11, 0x00


	//----- nvinfo : EIATTR_KPARAM_INFO
	.align		4
.L_35:
        /*0028*/ 	.byte	0x04, 0x17
        /*002a*/ 	.short	(.L_37 - .L_36)
.L_36:
        /*002c*/ 	.word	0x00000000
        /*0030*/ 	.short	0x0001
        /*0032*/ 	.short	0x0008
        /*0034*/ 	.byte	0x00, 0xf0, 0x11, 0x00


	//----- nvinfo : EIATTR_KPARAM_INFO
	.align		4
.L_37:
        /*0038*/ 	.byte	0x04, 0x17
        /*003a*/ 	.short	(.L_39 - .L_38)
.L_38:
        /*003c*/ 	.word	0x00000000
        /*0040*/ 	.short	0x0000
        /*0042*/ 	.short	0x0000
        /*0044*/ 	.byte	0x00, 0xf5, 0x21, 0x00


	//----- nvinfo : EIATTR_SPARSE_MMA_MASK
	.align		4
.L_39:
        /*0048*/ 	.byte	0x03, 0x50
        /*004a*/ 	.short	0x0000


	//----- nvinfo : EIATTR_MAXREG_COUNT
	.align		4
        /*004c*/ 	.byte	0x03, 0x1b
        /*004e*/ 	.short	0x00ff


	//----- nvinfo : EIATTR_MERCURY_ISA_VERSION
	.align		4
        /*0050*/ 	.byte	0x03, 0x5f
        /*0052*/ 	.short	0x0101


	//----- nvinfo : EIATTR_VRC_CTA_INIT_COUNT
	.align		4
        /*0054*/ 	.byte	0x02, 0x4a
	.zero		1
	.zero		1


	//----- nvinfo : EIATTR_EXIT_INSTR_OFFSETS
	.align		4
        /*0058*/ 	.byte	0x04, 0x1c
        /*005a*/ 	.short	(.L_41 - .L_40)


	//   ....[0]....
.L_40:
        /*005c*/ 	.word	0x00000010


	//----- nvinfo : EIATTR_CBANK_PARAM_SIZE
	.align		4
.L_41:
        /*0060*/ 	.byte	0x03, 0x19
        /*0062*/ 	.short	0x0018


	//----- nvinfo : EIATTR_PARAM_CBANK
	.align		4
        /*0064*/ 	.byte	0x04, 0x0a
        /*0066*/ 	.short	(.L_43 - .L_42)
	.align		4
.L_42:
        /*0068*/ 	.word	index@(.nv.constant0._Z18Test_F_Norm_On_GPUPKfiiPi)
        /*006c*/ 	.short	0x0380
        /*006e*/ 	.short	0x0018


	//----- nvinfo : EIATTR_SW_WAR
	.align		4
.L_43:
        /*0070*/ 	.byte	0x04, 0x36
        /*0072*/ 	.short	(.L_45 - .L_44)
.L_44:
        /*0074*/ 	.word	0x00000008
.L_45:


//--------------------- .nv.info._Z46Matrix_Multiplication_ATBA_Kernel_Your_VersionPKfS0_Pfii --------------------------
	.section	.nv.info._Z46Matrix_Multiplication_ATBA_Kernel_Your_VersionPKfS0_Pfii,"",@"SHT_CUDA_INFO"
	.sectionflags	@""
	.align	4


	//----- nvinfo : EIATTR_CUDA_API_VERSION
	.align		4
        /*0000*/ 	.byte	0x04, 0x37
        /*0002*/ 	.short	(.L_47 - .L_46)
.L_46:
        /*0004*/ 	.word	0x00000082


	//----- nvinfo : EIATTR_KPARAM_INFO
	.align		4
.L_47:
        /*0008*/ 	.byte	0x04, 0x17
        /*000a*/ 	.short	(.L_49 - .L_48)
.L_48:
        /*000c*/ 	.word	0x00000000
        /*0010*/ 	.short	0x0004
        /*0012*/ 	.short	0x001c
        /*0014*/ 	.byte	0x00, 0xf0, 0x11, 0x00


	//----- nvinfo : EIATTR_KPARAM_INFO
	.align		4
.L_49:
        /*0018*/ 	.byte	0x04, 0x17
        /*001a*/ 	.short	(.L_51 - .L_50)
.L_50:
        /*001c*/ 	.word	0x00000000
        /*0020*/ 	.short	0x0003
        /*0022*/ 	.short	0x0018
        /*0024*/ 	.byte	0x00, 0xf0, 0x11, 0x00


	//----- nvinfo : EIATTR_KPARAM_INFO
	.align		4
.L_51:
        /*0028*/ 	.byte	0x04, 0x17
        /*002a*/ 	.short	(.L_53 - .L_52)
.L_52:
        /*002c*/ 	.word	0x00000000
        /*0030*/ 	.short	0x0002
        /*0032*/ 	.short	0x0010
        /*0034*/ 	.byte	0x00, 0xf5, 0x21, 0x00


	//----- nvinfo : EIATTR_KPARAM_INFO
	.align		4
.L_53:
        /*0038*/ 	.byte	0x04, 0x17
        /*003a*/ 	.short	(.L_55 - .L_54)
.L_54:
        /*003c*/ 	.word	0x00000000
        /*0040*/ 	.short	0x0001
        /*0042*/ 	.short	0x0008
        /*0044*/ 	.byte	0x00, 0xf5, 0x21, 0x00


	//----- nvinfo : EIATTR_KPARAM_INFO
	.align		4
.L_55:
        /*0048*/ 	.byte	0x04, 0x17
        /*004a*/ 	.short	(.L_57 - .L_56)
.L_56:
        /*004c*/ 	.word	0x00000000
        /*0050*/ 	.short	0x0000
        /*0052*/ 	.short	0x0000
        /*0054*/ 	.byte	0x00, 0xf5, 0x21, 0x00


	//----- nvinfo : EIATTR_SPARSE_MMA_MASK
	.align		4
.L_57:
        /*0058*/ 	.byte	0x03, 0x50
        /*005a*/ 	.short	0x0000


	//----- nvinfo : EIATTR_MAXREG_COUNT
	.align		4
        /*005c*/ 	.byte	0x03, 0x1b
        /*005e*/ 	.short	0x00ff


	//----- nvinfo : EIATTR_NUM_BARRIERS
	.align		4
        /*0060*/ 	.byte	0x02, 0x4c
        /*0062*/ 	.byte	0x01
	.zero		1


	//----- nvinfo : EIATTR_MERCURY_ISA_VERSION
	.align		4
        /*0064*/ 	.byte	0x03, 0x5f
        /*0066*/ 	.short	0x0101


	//----- nvinfo : EIATTR_VRC_CTA_INIT_COUNT
	.align		4
        /*0068*/ 	.byte	0x02, 0x4a
	.zero		1
	.zero		1


	//----- nvinfo : EIATTR_EXIT_INSTR_OFFSETS
	.align		4
        /*006c*/ 	.byte	0x04, 0x1c
        /*006e*/ 	.short	(.L_59 - .L_58)


	//   ....[0]....
.L_58:
        /*0070*/ 	.word	0x00000ab0


	//----- nvinfo : EIATTR_CBANK_PARAM_SIZE
	.align		4
.L_59:
        /*0074*/ 	.byte	0x03, 0x19
        /*0076*/ 	.short	0x0020


	//----- nvinfo : EIATTR_PARAM_CBANK
	.align		4
        /*0078*/ 	.byte	0x04, 0x0a
        /*007a*/ 	.short	(.L_61 - .L_60)
	.align		4
.L_60:
        /*007c*/ 	.word	index@(.nv.constant0._Z46Matrix_Multiplication_ATBA_Kernel_Your_VersionPKfS0_Pfii)
        /*0080*/ 	.short	0x0380
        /*0082*/ 	.short	0x0020


	//----- nvinfo : EIATTR_SW_WAR
	.align		4
.L_61:
        /*0084*/ 	.byte	0x04, 0x36
        /*0086*/ 	.short	(.L_63 - .L_62)
.L_62:
        /*0088*/ 	.word	0x00000008
.L_63:


//--------------------- .nv.info._Z41Matrix_Multiplication_ATBA_Kernel_PoormanPKfS0_Pfii --------------------------
	.section	.nv.info._Z41Matrix_Multiplication_ATBA_Kernel_PoormanPKfS0_Pfii,"",@"SHT_CUDA_INFO"
	.sectionflags	@""
	.align	4


	//----- nvinfo : EIATTR_CUDA_API_VERSION
	.align		4
        /*0000*/ 	.byte	0x04, 0x37
        /*0002*/ 	.short	(.L_65 - .L_64)
.L_64:
        /*0004*/ 	.word	0x00000082


	//----- nvinfo : EIATTR_KPARAM_INFO
	.align		4
.L_65:
        /*0008*/ 	.byte	0x04, 0x17
        /*000a*/ 	.short	(.L_67 - .L_66)
.L_66:
        /*000c*/ 	.word	0x00000000
        /*0010*/ 	.short	0x0004
        /*0012*/ 	.short	0x001c
        /*0014*/ 	.byte	0x00, 0xf0, 0x11, 0x00


	//----- nvinfo : EIATTR_KPARAM_INFO
	.align		4
.L_67:
        /*0018*/ 	.byte	0x04, 0x17
        /*001a*/ 	.short	(.L_69 - .L_68)
.L_68:
        /*001c*/ 	.word	0x00000000
        /*0020*/ 	.short	0x0003
        /*0022*/ 	.short	0x0018
        /*0024*/ 	.byte	0x00, 0xf0, 0x11, 0x00


	//----- nvinfo : EIATTR_KPARAM_INFO
	.align		4
.L_69:
        /*0028*/ 	.byte	0x04, 0x17
        /*002a*/ 	.short	(.L_71 - .L_70)
.L_70:
        /*002c*/ 	.word	0x00000000
        /*0030*/ 	.short	0x0002
        /*0032*/ 	.short	0x0010
        /*0034*/ 	.byte	0x00, 0xf5, 0x21, 0x00


	//----- nvinfo : EIATTR_KPARAM_INFO
	.align		4
.L_71:
        /*0038*/ 	.byte	0x04, 0x17
        /*003a*/ 	.short	(.L_73 - .L_72)
.L_72:
        /*003c*/ 	.word	0x00000000
        /*0040*/ 	.short	0x0001
        /*0042*/ 	.short	0x0008
        /*0044*/ 	.byte	0x00, 0xf5, 0x21, 0x00


	//----- nvinfo : EIATTR_KPARAM_INFO
	.align		4
.L_73:
        /*0048*/ 	.byte	0x04, 0x17
        /*004a*/ 	.short	(.L_75 - .L_74)
.L_74:
        /*004c*/ 	.word	0x00000000
        /*0050*/ 	.short	0x0000
        /*0052*/ 	.short	0x0000
        /*0054*/ 	.byte	0x00, 0xf5, 0x21, 0x00


	//----- nvinfo : EIATTR_SPARSE_MMA_MASK
	.align		4
.L_75:
        /*0058*/ 	.byte	0x03, 0x50
        /*005a*/ 	.short	0x0000


	//----- nvinfo : EIATTR_MAXREG_COUNT
	.align		4
        /*005c*/ 	.byte	0x03, 0x1b
        /*005e*/ 	.short	0x00ff


	//----- nvinfo : EIATTR_MERCURY_ISA_VERSION
	.align		4
        /*0060*/ 	.byte	0x03, 0x5f
        /*0062*/ 	.short	0x0101


	//----- nvinfo : EIATTR_VRC_CTA_INIT_COUNT
	.align		4
        /*0064*/ 	.byte	0x02, 0x4a
	.zero		1
	.zero		1


	//----- nvinfo : EIATTR_EXIT_INSTR_OFFSETS
	.align		4
        /*0068*/ 	.byte	0x04, 0x1c
        /*006a*/ 	.short	(.L_77 - .L_76)


	//   ....[0]....
.L_76:
        /*006c*/ 	.word	0x00000a00


	//----- nvinfo : EIATTR_CBANK_PARAM_SIZE
	.align		4
.L_77:
        /*0070*/ 	.byte	0x03, 0x19
        /*0072*/ 	.short	0x0020


	//----- nvinfo : EIATTR_PARAM_CBANK
	.align		4
        /*0074*/ 	.byte	0x04, 0x0a
        /*0076*/ 	.short	(.L_79 - .L_78)
	.align		4
.L_78:
        /*0078*/ 	.word	index@(.nv.constant0._Z41Matrix_Multiplication_ATBA_Kernel_PoormanPKfS0_Pfii)
        /*007c*/ 	.short	0x0380
        /*007e*/ 	.short	0x0020


	//----- nvinfo : EIATTR_SW_WAR
	.align		4
.L_79:
        /*0080*/ 	.byte	0x04, 0x36
        /*0082*/ 	.short	(.L_81 - .L_80)
.L_80:
        /*0084*/ 	.word	0x00000008
.L_81:


//--------------------- .nv.info._Z44Matrix_Multiplication_AB_Kernel_Your_VersionPKfS0_Pfiii --------------------------
	.section	.nv.info._Z44Matrix_Multiplication_AB_Kernel_Your_VersionPKfS0_Pfiii,"",@"SHT_CUDA_INFO"
	.sectionflags	@""
	.align	4


	//----- nvinfo : EIATTR_CUDA_API_VERSION
	.align		4
        /*0000*/ 	.byte	0x04, 0x37
        /*0002*/ 	.short	(.L_83 - .L_82)
.L_82:
        /*0004*/ 	.word	0x00000082


	//----- nvinfo : EIATTR_KPARAM_INFO
	.align		4
.L_83:
        /*0008*/ 	.byte	0x04, 0x17
        /*000a*/ 	.short	(.L_85 - .L_84)
.L_84:
        /*000c*/ 	.word	0x00000000
        /*0010*/ 	.short	0x0005
        /*0012*/ 	.short	0x0020
        /*0014*/ 	.byte	0x00, 0xf0, 0x11, 0x00


	//----- nvinfo : EIATTR_KPARAM_INFO
	.align		4
.L_85:
        /*0018*/ 	.byte	0x04, 0x17
        /*001a*/ 	.short	(.L_87 - .L_86)
.L_86:
        /*001c*/ 	.word	0x00000000
        /*0020*/ 	.short	0x0004
        /*0022*/ 	.short	0x001c
        /*0024*/ 	.byte	0x00, 0xf0, 0x11, 0x00


	//----- nvinfo : EIATTR_KPARAM_INFO
	.align		4
.L_87:
        /*0028*/ 	.byte	0x04, 0x17
        /*002a*/ 	.short	(.L_89 - .L_88)
.L_88:
        /*002c*/ 	.word	0x00000000
        /*0030*/ 	.short	0x0003
        /*0032*/ 	.short	0x0018
        /*0034*/ 	.byte	0x00, 0xf0, 0x11, 0x00


	//----- nvinfo : EIATTR_KPARAM_INFO
	.align		4
.L_89:
        /*0038*/ 	.byte	0x04, 0x17
        /*003a*/ 	.short	(.L_91 - .L_90)
.L_90:
        /*003c*/ 	.word	0x00000000
        /*0040*/ 	.short	0x0002
        /*0042*/ 	.short	0x0010
        /*0044*/ 	.byte	0x00, 0xf5, 0x21, 0x00


	//----- nvinfo : EIATTR_KPARAM_INFO
	.align		4
.L_91:
        /*0048*/ 	.byte	0x04, 0x17
        /*004a*/ 	.short	(.L_93 - .L_92)
.L_92:
        /*004c*/ 	.word	0x00000000
        /*0050*/ 	.short	0x0001
        /*0052*/ 	.short	0x0008
        /*0054*/ 	.byte	0x00, 0xf5, 0x21, 0x00


	//----- nvinfo : EIATTR_KPARAM_INFO
	.align		4
.L_93:
        /*0058*/ 	.byte	0x04, 0x17
        /*005a*/ 	.short	(.L_95 - .L_94)
.L_94:
        /*005c*/ 	.word	0x00000000
        /*0060*/ 	.short	0x0000
        /*0062*/ 	.short	0x0000
        /*0064*/ 	.byte	0x00, 0xf5, 0x21, 0x00


	//----- nvinfo : EIATTR_SPARSE_MMA_MASK
	.align		4
.L_95:
        /*0068*/ 	.byte	0x03, 0x50
        /*006a*/ 	.short	0x0000


	//----- nvinfo : EIATTR_MAXREG_COUNT
	.align		4
        /*006c*/ 	.byte	0x03, 0x1b
        /*006e*/ 	.short	0x00ff


	//----- nvinfo : EIATTR_NUM_BARRIERS
	.align		4
        /*0070*/ 	.byte	0x02, 0x4c
        /*0072*/ 	.byte	0x01
	.zero		1


	//----- nvinfo : EIATTR_MERCURY_ISA_VERSION
	.align		4
        /*0074*/ 	.byte	0x03, 0x5f
        /*0076*/ 	.short	0x0101


	//----- nvinfo : EIATTR_VRC_CTA_INIT_COUNT
	.align		4
        /*0078*/ 	.byte	0x02, 0x4a
	.zero		1
	.zero		1


	//----- nvinfo : EIATTR_EXIT_INSTR_OFFSETS
	.align		4
        /*007c*/ 	.byte	0x04, 0x1c
        /*007e*/ 	.short	(.L_97 - .L_96)


	//   ....[0]....
.L_96:
        /*0080*/ 	.word	0x00001b30


	//----- nvinfo : EIATTR_CBANK_PARAM_SIZE
	.align		4
.L_97:
        /*0084*/ 	.byte	0x03, 0x19
        /*0086*/ 	.short	0x0024


	//----- nvinfo : EIATTR_PARAM_CBANK
	.align		4
        /*0088*/ 	.byte	0x04, 0x0a
        /*008a*/ 	.short	(.L_99 - .L_98)
	.align		4
.L_98:
        /*008c*/ 	.word	index@(.nv.constant0._Z44Matrix_Multiplication_AB_Kernel_Your_VersionPKfS0_Pfiii)
        /*0090*/ 	.short	0x0380
        /*0092*/ 	.short	0x0024


	//----- nvinfo : EIATTR_SW_WAR
	.align		4
.L_99:
        /*0094*/ 	.byte	0x04, 0x36
        /*0096*/ 	.short	(.L_101 - .L_100)
.L_100:
        /*0098*/ 	.word	0x00000008
.L_101:


//--------------------- .nv.info._Z39Matrix_Multiplication_AB_Kernel_PoormanPKfS0_Pfiii --------------------------
	.section	.nv.info._Z39Matrix_Multiplication_AB_Kernel_PoormanPKfS0_Pfiii,"",@"SHT_CUDA_INFO"
	.sectionflags	@""
	.align	4


	//----- nvinfo : EIATTR_CUDA_API_VERSION
	.align		4
        /*0000*/ 	.byte	0x04, 0x37
        /*0002*/ 	.short	(.L_103 - .L_102)
.L_102:
        /*0004*/ 	.word	0x00000082


	//----- nvinfo : EIATTR_KPARAM_INFO
	.align		4
.L_103:
        /*0008*/ 	.byte	0x04, 0x17
        /*000a*/ 	.short	(.L_105 - .L_104)
.L_104:
        /*000c*/ 	.word	0x00000000
        /*0010*/ 	.short	0x0005
        /*0012*/ 	.short	0x0020
        /*0014*/ 	.byte	0x00, 0xf0, 0x11, 0x00


	//----- nvinfo : EIATTR_KPARAM_INFO
	.align		4
.L_105:
        /*0018*/ 	.byte	0x04, 0x17
        /*001a*/ 	.short	(.L_107 - .L_106)
.L_106:
        /*001c*/ 	.word	0x00000000
        /*0020*/ 	.short	0x0004
        /*0022*/ 	.short	0x001c
        /*0024*/ 	.byte	0x00, 0xf0, 0x11, 0x00


	//----- nvinfo : EIATTR_KPARAM_INFO
	.align		4
.L_107:
        /*0028*/ 	.byte	0x04, 0x17
        /*002a*/ 	.short	(.L_109 - .L_108)
.L_108:
        /*002c*/ 	.word	0x00000000
        /*0030*/ 	.short	0x0003
        /*0032*/ 	.short	0x0018
        /*0034*/ 	.byte	0x00, 0xf0, 0x11, 0x00


	//----- nvinfo : EIATTR_KPARAM_INFO
	.align		4
.L_109:
        /*0038*/ 	.byte	0x04, 0x17
        /*003a*/ 	.short	(.L_111 - .L_110)
.L_110:
        /*003c*/ 	.word	0x00000000
        /*0040*/ 	.short	0x0002
        /*0042*/ 	.short	0x0010
        /*0044*/ 	.byte	0x00, 0xf5, 0x21, 0x00


	//----- nvinfo : EIATTR_KPARAM_INFO
	.align		4
.L_111:
        /*0048*/ 	.byte	0x04, 0x17
        /*004a*/ 	.short	(.L_113 - .L_112)
.L_112:
        /*004c*/ 	.word	0x00000000
        /*0050*/ 	.short	0x0001
        /*0052*/ 	.short	0x0008
        /*0054*/ 	.byte	0x00, 0xf5, 0x21, 0x00


	//----- nvinfo : EIATTR_KPARAM_INFO
	.align		4
.L_113:
        /*0058*/ 	.byte	0x04, 0x17
        /*005a*/ 	.short	(.L_115 - .L_114)
.L_114:
        /*005c*/ 	.word	0x00000000
        /*0060*/ 	.short	0x0000
        /*0062*/ 	.short	0x0000
        /*0064*/ 	.byte	0x00, 0xf5, 0x21, 0x00


	//----- nvinfo : EIATTR_SPARSE_MMA_MASK
	.align		4
.L_115:
        /*0068*/ 	.byte	0x03, 0x50
        /*006a*/ 	.short	0x0000


	//----- nvinfo : EIATTR_MAXREG_COUNT
	.align		4
        /*006c*/ 	.byte	0x03, 0x1b
        /*006e*/ 	.short	0x00ff


	//----- nvinfo : EIATTR_MERCURY_ISA_VERSION
	.align		4
        /*0070*/ 	.byte	0x03, 0x5f
        /*0072*/ 	.short	0x0101


	//----- nvinfo : EIATTR_VRC_CTA_INIT_COUNT
	.align		4
        /*0074*/ 	.byte	0x02, 0x4a
	.zero		1
	.zero		1


	//----- nvinfo : EIATTR_EXIT_INSTR_OFFSETS
	.align		4
        /*0078*/ 	.byte	0x04, 0x1c
        /*007a*/ 	.short	(.L_117 - .L_116)


	//   ....[0]....
.L_116:
        /*007c*/ 	.word	0x00000850


	//----- nvinfo : EIATTR_CBANK_PARAM_SIZE
	.align		4
.L_117:
        /*0080*/ 	.byte	0x03, 0x19
        /*0082*/ 	.short	0x0024


	//----- nvinfo : EIATTR_PARAM_CBANK
	.align		4
        /*0084*/ 	.byte	0x04, 0x0a
        /*0086*/ 	.short	(.L_119 - .L_118)
	.align		4
.L_118:
        /*0088*/ 	.word	index@(.nv.constant0._Z39Matrix_Multiplication_AB_Kernel_PoormanPKfS0_Pfiii)
        /*008c*/ 	.short	0x0380
        /*008e*/ 	.short	0x0024


	//----- nvinfo : EIATTR_SW_WAR
	.align		4
.L_119:
        /*0090*/ 	.byte	0x04, 0x36
        /*0092*/ 	.short	(.L_121 - .L_120)
.L_120:
        /*0094*/ 	.word	0x00000008
.L_121:


//--------------------- .nv.callgraph             --------------------------
	.section	.nv.callgraph,"",@"SHT_CUDA_CALLGRAPH"
	.align	4
	.sectionentsize	8
	.align		4
        /*0000*/ 	.word	0x00000000
	.align		4
        /*0004*/ 	.word	0xffffffff
	.align		4
        /*0008*/ 	.word	0x00000000
	.align		4
        /*000c*/ 	.word	0xfffffffe
	.align		4
        /*0010*/ 	.word	0x00000000
	.align		4
        /*0014*/ 	.word	0xfffffffd
	.align		4
        /*0018*/ 	.word	0x00000000
	.align		4
        /*001c*/ 	.word	0xfffffffc


//--------------------- .text._Z18Test_F_Norm_On_GPUPKfiiPi --------------------------
	.section	.text._Z18Test_F_Norm_On_GPUPKfiiPi,"ax",@progbits
	.align	128
        .global         _Z18Test_F_Norm_On_GPUPKfiiPi
        .type           _Z18Test_F_Norm_On_GPUPKfiiPi,@function
        .size           _Z18Test_F_Norm_On_GPUPKfiiPi,(.L_x_23 - _Z18Test_F_Norm_On_GPUPKfiiPi)
        .other          _Z18Test_F_Norm_On_GPUPKfiiPi,@"STO_CUDA_ENTRY STV_DEFAULT"
_Z18Test_F_Norm_On_GPUPKfiiPi:
.text._Z18Test_F_Norm_On_GPUPKfiiPi:
[----:B------:R-:W-:Y:S01]  /*0000*/  LDC R1, c[0x0][0x37c] ;  /* 0x0000df00ff017b82 */ /* 0x000fe20000000800 */
[----:B------:R-:W-:Y:S05]  /*0010*/  EXIT ;  /* 0x000000000000794d */ /* 0x000fea0003800000 */
.L_x_0:
[----:B------:R-:W-:-:S00]  /*0020*/  BRA `(.L_x_0) ;  /* 0xfffffffc00fc7947 */ /* 0x000fc0000383ffff */
[----:B------:R-:W-:-:S00]  /*0030*/  NOP ;  /* 0x0000000000007918 */ /* 0x000fc00000000000 */
        /* <DEDUP_REMOVED lines=12> */
.L_x_23:


//--------------------- .text._Z46Matrix_Multiplication_ATBA_Kernel_Your_VersionPKfS0_Pfii --------------------------
	.section	.text._Z46Matrix_Multiplication_ATBA_Kernel_Your_VersionPKfS0_Pfii,"ax",@progbits
	.align	128
        .global         _Z46Matrix_Multiplication_ATBA_Kernel_Your_VersionPKfS0_Pfii
        .type           _Z46Matrix_Multiplication_ATBA_Kernel_Your_VersionPKfS0_Pfii,@function
        .size           _Z46Matrix_Multiplication_ATBA_Kernel_Your_VersionPKfS0_Pfii,(.L_x_24 - _Z46Matrix_Multiplication_ATBA_Kernel_Your_VersionPKfS0_Pfii)
        .other          _Z46Matrix_Multiplication_ATBA_Kernel_Your_VersionPKfS0_Pfii,@"STO_CUDA_ENTRY STV_DEFAULT"
_Z46Matrix_Multiplication_ATBA_Kernel_Your_VersionPKfS0_Pfii:
.text._Z46Matrix_Multiplication_ATBA_Kernel_Your_VersionPKfS0_Pfii:
[----:B------:R-:W-:Y:S01]  /*0000*/  LDC R1, c[0x0][0x37c] ;  /* 0x0000df00ff017b82 */ /* 0x000fe20000000800 */
[----:B------:R-:W0:Y:S07]  /*0010*/  LDCU.64 UR8, c[0x0][0x398] ;  /* 0x00007300ff0877ac */ /* 0x000e2e0008000a00 */
[----:B------:R-:W1:Y:S01]  /*0020*/  S2UR UR6, SR_CTAID.Y ;  /* 0x00000000000679c3 */ /* 0x000e620000002600 */
[----:B------:R-:W2:Y:S01]  /*0030*/  S2R R3, SR_TID.X ;  /* 0x0000000000037919 */ /* 0x000ea20000002100 */
[----:B------:R-:W-:Y:S01]  /*0040*/  HFMA2 R9, -RZ, RZ, 0, 0 ;  /* 0x00000000ff097431 */ /* 0x000fe200000001ff */
[----:B------:R-:W3:Y:S01]  /*0050*/  LDCU.64 UR14, c[0x0][0x358] ;  /* 0x00006b00ff0e77ac */ /* 0x000ee20008000a00 */
[----:B------:R-:W4:Y:S04]  /*0060*/  S2R R0, SR_TID.Y ;  /* 0x0000000000007919 */ /* 0x000f280000002200 */
[----:B------:R-:W2:Y:S01]  /*0070*/  S2UR UR12, SR_CTAID.X ;  /* 0x00000000000c79c3 */ /* 0x000ea20000002500 */
[----:B0-----:R-:W-:-:S02]  /*0080*/  UISETP.GE.AND UP0, UPT, UR9, 0x10, UPT ;  /* 0x000000100900788c */ /* 0x001fc4000bf06270 */
[----:B------:R-:W-:Y:S02]  /*0090*/  USHF.L.U32 UR5, UR8, 0x4, URZ ;  /* 0x0000000408057899 */ /* 0x000fe400080006ff */
[----:B-1----:R-:W-:-:S05]  /*00a0*/  USHF.L.U32 UR6, UR6, 0x4, URZ ;  /* 0x0000000406067899 */ /* 0x002fca00080006ff */
[----:B---3--:R-:W-:Y:S07]  /*00b0*/  BRA.U !UP0, `(.L_x_1) ;  /* 0x0000000908547547 */ /* 0x008fee000b800000 */
[----:B------:R-:W-:Y:S02]  /*00c0*/  USHF.R.S32.HI UR4, URZ, 0x1f, UR9 ;  /* 0x0000001fff047899 */ /* 0x000fe40008011409 */
[C-C-:B--2-4-:R-:W-:Y:S01]  /*00d0*/  IMAD R34, R3.reuse, UR9, R0.reuse ;  /* 0x0000000903227c24 */ /* 0x154fe2000f8e0200 */
[----:B------:R-:W-:Y:S01]  /*00e0*/  MOV R9, RZ ;  /* 0x000000ff00097202 */ /* 0x000fe20000000f00 */
[----:B------:R-:W-:Y:S01]  /*00f0*/  IMAD R33, R0, UR8, R3 ;  /* 0x0000000800217c24 */ /* 0x000fe2000f8e0203 */
[----:B------:R-:W-:Y:S01]  /*0100*/  ULEA.HI UR4, UR4, UR9, URZ, 0x4 ;  /* 0x0000000904047291 */ /* 0x000fe2000f8f20ff */
[----:B------:R-:W-:Y:S01]  /*0110*/  IMAD R32, R3, UR8, R0 ;  /* 0x0000000803207c24 */ /* 0x000fe2000f8e0200 */
[----:B------:R-:W-:Y:S02]  /*0120*/  UIMAD UR13, UR12, UR9, URZ ;  /* 0x000000090c0d72a4 */ /* 0x000fe4000f8e02ff */
[----:B------:R-:W-:-:S03]  /*0130*/  USHF.R.S32.HI UR7, URZ, 0x4, UR4 ;  /* 0x00000004ff077899 */ /* 0x000fc60008011404 */
[----:B------:R-:W-:-:S09]  /*0140*/  UMOV UR4, URZ ;  /* 0x000000ff00047c82 */ /* 0x000fd20008000000 */
.L_x_3:
[----:B------:R-:W0:Y:S01]  /*0150*/  LDCU.128 UR16, c[0x0][0x380] ;  /* 0x00007000ff1077ac */ /* 0x000e220008000c00 */
[----:B------:R-:W-:Y:S02]  /*0160*/  UIADD3 UR8, UPT, UPT, UR13, UR4, URZ ;  /* 0x000000040d087290 */ /* 0x000fe4000fffe0ff */
[----:B------:R-:W-:Y:S02]  /*0170*/  UIMAD UR9, UR5, UR4, UR6 ;  /* 0x00000004050972a4 */ /* 0x000fe4000f8e0206 */
[----:B------:R-:W-:Y:S02]  /*0180*/  USHF.L.U32 UR8, UR8, 0x4, URZ ;  /* 0x0000000408087899 */ /* 0x000fe400080006ff */
[----:B------:R-:W-:Y:S02]  /*0190*/  USHF.R.S32.HI UR10, URZ, 0x1f, UR9 ;  /* 0x0000001fff0a7899 */ /* 0x000fe40008011409 */
[----:B------:R-:W-:Y:S02]  /*01a0*/  IADD3 R2, P3, PT, R32, UR9, RZ ;  /* 0x0000000920027c10 */ /* 0x000fe4000ff7e0ff */
[----:B------:R-:W-:-:S02]  /*01b0*/  IADD3 R7, P1, PT, R33, UR9, RZ ;  /* 0x0000000921077c10 */ /* 0x000fc4000ff3e0ff */
[----:B------:R-:W-:Y:S02]  /*01c0*/  IADD3 R12, P2, PT, R34, UR8, RZ ;  /* 0x00000008220c7c10 */ /* 0x000fe4000ff5e0ff */
[----:B------:R-:W-:Y:S02]  /*01d0*/  MOV R13, UR8 ;  /* 0x00000008000d7c02 */ /* 0x000fe40008000f00 */
[----:B0-----:R-:W-:Y:S02]  /*01e0*/  LEA R10, P0, R2, UR18, 0x2 ;  /* 0x00000012020a7c11 */ /* 0x001fe4000f8010ff */
[----:B------:R-:W-:Y:S02]  /*01f0*/  LEA.HI.X.SX32 R5, R32, UR10, 0x1, P3 ;  /* 0x0000000a20057c11 */ /* 0x000fe400098f0eff */
[----:B------:R-:W-:Y:S02]  /*0200*/  LEA.HI.X.SX32 R8, R33, UR10, 0x1, P1 ;  /* 0x0000000a21087c11 */ /* 0x000fe400088f0eff */
[----:B------:R-:W-:-:S02]  /*0210*/  LEA R4, P3, R12, UR16, 0x2 ;  /* 0x000000100c047c11 */ /* 0x000fc4000f8610ff */
[----:B------:R-:W-:Y:S02]  /*0220*/  LEA.HI.X.SX32 R13, R13, RZ, 0x1, P2 ;  /* 0x000000ff0d0d7211 */ /* 0x000fe400010f0eff */
[C---:B------:R-:W-:Y:S02]  /*0230*/  LEA R6, P1, R7.reuse, UR16, 0x2 ;  /* 0x0000001007067c11 */ /* 0x040fe4000f8210ff */
[----:B------:R-:W-:Y:S02]  /*0240*/  LEA.HI.X R11, R2, UR19, R5, 0x2, P0 ;  /* 0x00000013020b7c11 */ /* 0x000fe400080f1405 */
[----:B------:R-:W-:Y:S02]  /*0250*/  LEA.HI.X R5, R12, UR17, R13, 0x2, P3 ;  /* 0x000000110c057c11 */ /* 0x000fe400098f140d */
[----:B------:R-:W-:Y:S01]  /*0260*/  LEA.HI.X R7, R7, UR17, R8, 0x2, P1 ;  /* 0x0000001107077c11 */ /* 0x000fe200088f1408 */
[----:B------:R-:W2:Y:S04]  /*0270*/  LDG.E R10, desc[UR14][R10.64] ;  /* 0x0000000e0a0a7981 */ /* 0x000ea8000c1e1900 */
[----:B------:R0:W3:Y:S04]  /*0280*/  LDG.E R4, desc[UR14][R4.64] ;  /* 0x0000000e04047981 */ /* 0x0000e8000c1e1900 */
[----:B------:R1:W4:Y:S01]  /*0290*/  LDG.E R6, desc[UR14][R6.64] ;  /* 0x0000000e06067981 */ /* 0x000322000c1e1900 */
[----:B------:R-:W5:Y:S01]  /*02a0*/  S2UR UR11, SR_CgaCtaId ;  /* 0x00000000000b79c3 */ /* 0x000f620000008800 */
[----:B------:R-:W-:-:S02]  /*02b0*/  UMOV UR8, 0x400 ;  /* 0x0000040000087882 */ /* 0x000fc40000000000 */
[----:B------:R-:W-:Y:S02]  /*02c0*/  UIADD3 UR9, UPT, UPT, UR8, 0x800, URZ ;  /* 0x0000080008097890 */ /* 0x000fe4000fffe0ff */
[----:B------:R-:W-:Y:S02]  /*02d0*/  UIADD3 UR10, UPT, UPT, UR8, 0x400, URZ ;  /* 0x00000400080a7890 */ /* 0x000fe4000fffe0ff */
[----:B-----5:R-:W-:Y:S02]  /*02e0*/  ULEA UR8, UR11, UR8, 0x18 ;  /* 0x000000080b087291 */ /* 0x020fe4000f8ec0ff */
[----:B------:R-:W-:Y:S02]  /*02f0*/  ULEA UR9, UR11, UR9, 0x18 ;  /* 0x000000090b097291 */ /* 0x000fe4000f8ec0ff */
[----:B------:R-:W-:Y:S02]  /*0300*/  ULEA UR10, UR11, UR10, 0x18 ;  /* 0x0000000a0b0a7291 */ /* 0x000fe4000f8ec0ff */
[----:B------:R-:W-:-:S02]  /*0310*/  LEA R8, R0, UR8, 0x2 ;  /* 0x0000000800087c11 */ /* 0x000fc4000f8e10ff */
[C---:B------:R-:W-:Y:S02]  /*0320*/  LEA R31, R3.reuse, UR9, 0x6 ;  /* 0x00000009031f7c11 */ /* 0x040fe4000f8e30ff */
[C---:B------:R-:W-:Y:S02]  /*0330*/  LEA R13, R3.reuse, UR10, 0x6 ;  /* 0x0000000a030d7c11 */ /* 0x040fe4000f8e30ff */
[----:B0-----:R-:W-:Y:S02]  /*0340*/  LEA R5, R3, R8, 0x6 ;  /* 0x0000000803057211 */ /* 0x001fe400078e30ff */
[C---:B-1----:R-:W-:Y:S02]  /*0350*/  LEA R7, R0.reuse, R31, 0x2 ;  /* 0x0000001f00077211 */ /* 0x042fe400078e10ff */
[----:B------:R-:W-:Y:S01]  /*0360*/  LEA R13, R0, R13, 0x2 ;  /* 0x0000000d000d7211 */ /* 0x000fe200078e10ff */
[----:B------:R-:W-:Y:S01]  /*0370*/  UIADD3 UR4, UPT, UPT, UR4, 0x1, URZ ;  /* 0x0000000104047890 */ /* 0x000fe2000fffe0ff */
[----:B------:R-:W-:Y:S01]  /*0380*/  IADD3 R31, PT, PT, R31, 0x4, RZ ;  /* 0x000000041f1f7810 */ /* 0x000fe20007ffe0ff */
[----:B------:R-:W-:-:S02]  /*0390*/  UIADD3 UR10, UPT, UPT, UR10, 0x40, URZ ;  /* 0x000000400a0a7890 */ /* 0x000fc4000fffe0ff */
[----:B------:R-:W-:Y:S01]  /*03a0*/  UISETP.NE.AND UP1, UPT, UR4, UR7, UPT ;  /* 0x000000070400728c */ /* 0x000fe2000bf25270 */
[----:B------:R-:W-:Y:S01]  /*03b0*/  UMOV UR8, 0x40 ;  /* 0x0000004000087882 */ /* 0x000fe20000000000 */
[----:B---3--:R0:W-:Y:S04]  /*03c0*/  STS [R5], R4 ;  /* 0x0000000405007388 */ /* 0x0081e80000000800 */
[----:B----4-:R0:W-:Y:S04]  /*03d0*/  STS [R7], R6 ;  /* 0x0000000607007388 */ /* 0x0101e80000000800 */
[----:B--2---:R0:W-:Y:S01]  /*03e0*/  STS [R13], R10 ;  /* 0x0000000a0d007388 */ /* 0x0041e20000000800 */
[----:B------:R-:W-:Y:S06]  /*03f0*/  BAR.SYNC.DEFER_BLOCKING 0x0 ;  /* 0x0000000000007b1d */ /* 0x000fec0000010000 */
[----:B------:R0:W1:Y:S04]  /*0400*/  LDS R30, [R8] ;  /* 0x00000000081e7984 */ /* 0x0000680000000800 */
[----:B------:R0:W2:Y:S04]  /*0410*/  LDS R29, [R8+0x40] ;  /* 0x00004000081d7984 */ /* 0x0000a80000000800 */
[----:B------:R0:W3:Y:S04]  /*0420*/  LDS R28, [R8+0x80] ;  /* 0x00008000081c7984 */ /* 0x0000e80000000800 */
[----:B------:R0:W4:Y:S04]  /*0430*/  LDS R27, [R8+0xc0] ;  /* 0x0000c000081b7984 */ /* 0x0001280000000800 */
[----:B------:R0:W0:Y:S04]  /*0440*/  LDS R26, [R8+0x100] ;  /* 0x00010000081a7984 */ /* 0x0000280000000800 */
        /* <DEDUP_REMOVED lines=10> */
[----:B-1234-:R0:W0:Y:S02]  /*04f0*/  LDS R5, [R8+0x3c0] ;  /* 0x0003c00008057984 */ /* 0x01e0240000000800 */
.L_x_2:
[----:B------:R-:W-:Y:S01]  /*0500*/  LDS R36, [R31+-0x4] ;  /* 0xfffffc001f247984 */ /* 0x000fe20000000800 */
[----:B------:R-:W-:-:S03]  /*0510*/  UIADD3 UR8, UPT, UPT, UR8, 0x80, URZ ;  /* 0x0000008008087890 */ /* 0x000fc6000fffe0ff */
[----:B0-----:R-:W0:Y:S01]  /*0520*/  LDS.128 R12, [UR10+-0x40] ;  /* 0xffffc00aff0c7984 */ /* 0x001e220008000c00 */
[----:B------:R-:W-:-:S03]  /*0530*/  UISETP.NE.AND UP0, UPT, UR8, 0x440, UPT ;  /* 0x000004400800788c */ /* 0x000fc6000bf05270 */
[----:B------:R-:W1:Y:S04]  /*0540*/  LDS.128 R16, [UR10+-0x30] ;  /* 0xffffd00aff107984 */ /* 0x000e680008000c00 */
[----:B------:R2:W-:Y:S02]  /*0550*/  LDS R35, [R31] ;  /* 0x000000001f237984 */ /* 0x0005e40000000800 */
[----:B--2---:R-:W-:Y:S01]  /*0560*/  IADD3 R31, PT, PT, R31, 0x8, RZ ;  /* 0x000000081f1f7810 */ /* 0x004fe20007ffe0ff */
[C---:B0-----:R-:W-:Y:S01]  /*0570*/  FMUL R12, R36.reuse, R12 ;  /* 0x0000000c240c7220 */ /* 0x041fe20000400000 */
[C---:B------:R-:W-:Y:S01]  /*0580*/  FMUL R13, R36.reuse, R13 ;  /* 0x0000000d240d7220 */ /* 0x040fe20000400000 */
[C---:B------:R-:W-:Y:S01]  /*0590*/  FMUL R14, R36.reuse, R14 ;  /* 0x0000000e240e7220 */ /* 0x040fe20000400000 */
[----:B------:R-:W-:Y:S01]  /*05a0*/  FMUL R15, R36, R15 ;  /* 0x0000000f240f7220 */ /* 0x000fe20000400000 */
[----:B------:R-:W-:Y:S01]  /*05b0*/  FFMA R12, R30, R12, R9 ;  /* 0x0000000c1e0c7223 */ /* 0x000fe20000000009 */
[C---:B-1----:R-:W-:Y:S01]  /*05c0*/  FMUL R16, R36.reuse, R16 ;  /* 0x0000001024107220 */ /* 0x042fe20000400000 */
[----:B------:R-:W0:Y:S01]  /*05d0*/  LDS.128 R8, [UR10+-0x20] ;  /* 0xffffe00aff087984 */ /* 0x000e220008000c00 */
[C---:B------:R-:W-:Y:S01]  /*05e0*/  FMUL R17, R36.reuse, R17 ;  /* 0x0000001124117220 */ /* 0x040fe20000400000 */
[----:B------:R-:W-:Y:S01]  /*05f0*/  FFMA R13, R29, R13, R12 ;  /* 0x0000000d1d0d7223 */ /* 0x000fe2000000000c */
[C---:B------:R-:W-:Y:S01]  /*0600*/  FMUL R18, R36.reuse, R18 ;  /* 0x0000001224127220 */ /* 0x040fe20000400000 */
[----:B------:R-:W-:-:S02]  /*0610*/  FMUL R19, R36, R19 ;  /* 0x0000001324137220 */ /* 0x000fc40000400000 */
[----:B------:R-:W-:-:S04]  /*0620*/  FFMA R14, R28, R14, R13 ;  /* 0x0000000e1c0e7223 */ /* 0x000fc8000000000d */
[----:B------:R-:W-:-:S04]  /*0630*/  FFMA R15, R27, R15, R14 ;  /* 0x0000000f1b0f7223 */ /* 0x000fc8000000000e */
[----:B------:R-:W-:Y:S02]  /*0640*/  FFMA R16, R26, R16, R15 ;  /* 0x000000101a107223 */ /* 0x000fe4000000000f */
[----:B------:R-:W1:Y:S02]  /*0650*/  LDS.128 R12, [UR10+-0x10] ;  /* 0xfffff00aff0c7984 */ /* 0x000e640008000c00 */
[----:B------:R-:W-:-:S04]  /*0660*/  FFMA R17, R25, R17, R16 ;  /* 0x0000001119117223 */ /* 0x000fc80000000010 */
[----:B------:R-:W-:-:S04]  /*0670*/  FFMA R18, R24, R18, R17 ;  /* 0x0000001218127223 */ /* 0x000fc80000000011 */
[----:B------:R-:W-:Y:S01]  /*0680*/  FFMA R19, R23, R19, R18 ;  /* 0x0000001317137223 */ /* 0x000fe20000000012 */
[C---:B0-----:R-:W-:Y:S01]  /*0690*/  FMUL R8, R36.reuse, R8 ;  /* 0x0000000824087220 */ /* 0x041fe20000400000 */
[C---:B------:R-:W-:Y:S01]  /*06a0*/  FMUL R9, R36.reuse, R9 ;  /* 0x0000000924097220 */ /* 0x040fe20000400000 */
[C---:B------:R-:W-:Y:S01]  /*06b0*/  FMUL R10, R36.reuse, R10 ;  /* 0x0000000a240a7220 */ /* 0x040fe20000400000 */
[----:B------:R-:W-:Y:S01]  /*06c0*/  FMUL R11, R36, R11 ;  /* 0x0000000b240b7220 */ /* 0x000fe20000400000 */
[----:B------:R-:W-:Y:S02]  /*06d0*/  FFMA R8, R22, R8, R19 ;  /* 0x0000000816087223 */ /* 0x000fe40000000013 */
[----:B------:R-:W0:Y:S02]  /*06e0*/  LDS.128 R16, [UR10] ;  /* 0x0000000aff107984 */ /* 0x000e240008000c00 */
[----:B------:R-:W-:-:S04]  /*06f0*/  FFMA R9, R21, R9, R8 ;  /* 0x0000000915097223 */ /* 0x000fc80000000008 */
[----:B------:R-:W-:-:S04]  /*0700*/  FFMA R10, R20, R10, R9 ;  /* 0x0000000a140a7223 */ /* 0x000fc80000000009 */
[----:B------:R-:W-:Y:S01]  /*0710*/  FFMA R11, R7, R11, R10 ;  /* 0x0000000b070b7223 */ /* 0x000fe2000000000a */
[C---:B-1----:R-:W-:Y:S01]  /*0720*/  FMUL R12, R36.reuse, R12 ;  /* 0x0000000c240c7220 */ /* 0x042fe20000400000 */
[C---:B------:R-:W-:Y:S01]  /*0730*/  FMUL R8, R36.reuse, R13 ;  /* 0x0000000d24087220 */ /* 0x040fe20000400000 */
[C---:B------:R-:W-:Y:S01]  /*0740*/  FMUL R13, R36.reuse, R14 ;  /* 0x0000000e240d7220 */ /* 0x040fe20000400000 */
[----:B------:R-:W-:Y:S01]  /*0750*/  FMUL R36, R36, R15 ;  /* 0x0000000f24247220 */ /* 0x000fe20000400000 */
[----:B------:R-:W-:-:S04]  /*0760*/  FFMA R11, R6, R12, R11 ;  /* 0x0000000c060b7223 */ /* 0x000fc8000000000b */
[----:B------:R-:W-:Y:S02]  /*0770*/  FFMA R15, R2, R8, R11 ;  /* 0x00000008020f7223 */ /* 0x000fe4000000000b */
[----:B------:R-:W1:Y:S02]  /*0780*/  LDS.128 R8, [UR10+0x10] ;  /* 0x0000100aff087984 */ /* 0x000e640008000c00 */
[----:B------:R-:W-:-:S04]  /*0790*/  FFMA R12, R4, R13, R15 ;  /* 0x0000000d040c7223 */ /* 0x000fc8000000000f */
[----:B------:R-:W-:Y:S01]  /*07a0*/  FFMA R13, R5, R36, R12 ;  /* 0x00000024050d7223 */ /* 0x000fe2000000000c */
[C---:B0-----:R-:W-:Y:S01]  /*07b0*/  FMUL R16, R35.reuse, R16 ;  /* 0x0000001023107220 */ /* 0x041fe20000400000 */
[C---:B------:R-:W-:Y:S01]  /*07c0*/  FMUL R17, R35.reuse, R17 ;  /* 0x0000001123117220 */ /* 0x040fe20000400000 */
[C---:B------:R-:W-:Y:S01]  /*07d0*/  FMUL R18, R35.reuse, R18 ;  /* 0x0000001223127220 */ /* 0x040fe20000400000 */
[----:B------:R-:W-:Y:S01]  /*07e0*/  FMUL R19, R35, R19 ;  /* 0x0000001323137220 */ /* 0x000fe20000400000 */
[----:B------:R-:W-:Y:S02]  /*07f0*/  FFMA R16, R30, R16, R13 ;  /* 0x000000101e107223 */ /* 0x000fe4000000000d */
[----:B------:R-:W0:Y:S02]  /*0800*/  LDS.128 R12, [UR10+0x20] ;  /* 0x0000200aff0c7984 */ /* 0x000e240008000c00 */
[----:B------:R-:W-:-:S04]  /*0810*/  FFMA R17, R29, R17, R16 ;  /* 0x000000111d117223 */ /* 0x000fc80000000010 */
[----:B------:R-:W-:-:S04]  /*0820*/  FFMA R18, R28, R18, R17 ;  /* 0x000000121c127223 */ /* 0x000fc80000000011 */
[----:B------:R-:W-:Y:S01]  /*0830*/  FFMA R19, R27, R19, R18 ;  /* 0x000000131b137223 */ /* 0x000fe20000000012 */
[C---:B-1----:R-:W-:Y:S01]  /*0840*/  FMUL R8, R35.reuse, R8 ;  /* 0x0000000823087220 */ /* 0x042fe20000400000 */
[C---:B------:R-:W-:Y:S01]  /*0850*/  FMUL R9, R35.reuse, R9 ;  /* 0x0000000923097220 */ /* 0x040fe20000400000 */
[C---:B------:R-:W-:Y:S01]  /*0860*/  FMUL R10, R35.reuse, R10 ;  /* 0x0000000a230a7220 */ /* 0x040fe20000400000 */
[----:B------:R-:W-:Y:S01]  /*0870*/  FMUL R11, R35, R11 ;  /* 0x0000000b230b7220 */ /* 0x000fe20000400000 */
[----:B------:R-:W-:Y:S02]  /*0880*/  FFMA R8, R26, R8, R19 ;  /* 0x000000081a087223 */ /* 0x000fe40000000013 */
[----:B------:R-:W1:Y:S01]  /*0890*/  LDS.128 R16, [UR10+0x30] ;  /* 0x0000300aff107984 */ /* 0x000e620008000c00 */
[----:B------:R-:W-:Y:S01]  /*08a0*/  UIADD3 UR10, UPT, UPT, UR10, 0x80, URZ ;  /* 0x000000800a0a7890 */ /* 0x000fe2000fffe0ff */
[----:B------:R-:W-:-:S04]  /*08b0*/  FFMA R9, R25, R9, R8 ;  /* 0x0000000919097223 */ /* 0x000fc80000000008 */
[----:B------:R-:W-:-:S04]  /*08c0*/  FFMA R10, R24, R10, R9 ;  /* 0x0000000a180a7223 */ /* 0x000fc80000000009 */
[----:B------:R-:W-:Y:S01]  /*08d0*/  FFMA R11, R23, R11, R10 ;  /* 0x0000000b170b7223 */ /* 0x000fe2000000000a */
[C---:B0-----:R-:W-:Y:S01]  /*08e0*/  FMUL R12, R35.reuse, R12 ;  /* 0x0000000c230c7220 */ /* 0x041fe20000400000 */
[C---:B------:R-:W-:Y:S01]  /*08f0*/  FMUL R13, R35.reuse, R13 ;  /* 0x0000000d230d7220 */ /* 0x040fe20000400000 */
[C---:B------:R-:W-:Y:S01]  /*0900*/  FMUL R14, R35.reuse, R14 ;  /* 0x0000000e230e7220 */ /* 0x040fe20000400000 */
[----:B------:R-:W-:Y:S01]  /*0910*/  FMUL R15, R35, R15 ;  /* 0x0000000f230f7220 */ /* 0x000fe20000400000 */
[----:B------:R-:W-:-:S04]  /*0920*/  FFMA R12, R22, R12, R11 ;  /* 0x0000000c160c7223 */ /* 0x000fc8000000000b */
        /* <DEDUP_REMOVED lines=8> */
[----:B------:R-:W-:-:S04]  /*09b0*/  FFMA R15, R2, R17, R15 ;  /* 0x00000011020f7223 */ /* 0x000fc8000000000f */
[----:B------:R-:W-:-:S04]  /*09c0*/  FFMA R18, R4, R18, R15 ;  /* 0x0000001204127223 */ /* 0x000fc8000000000f */
[----:B------:R-:W-:Y:S01]  /*09d0*/  FFMA R9, R5, R19, R18 ;  /* 0x0000001305097223 */ /* 0x000fe20000000012 */
[----:B------:R-:W-:Y:S06]  /*09e0*/  BRA.U UP0, `(.L_x_2) ;  /* 0xfffffff900c47547 */ /* 0x000fec000b83ffff */
[----:B------:R-:W-:Y:S06]  /*09f0*/  BAR.SYNC.DEFER_BLOCKING 0x0 ;  /* 0x0000000000007b1d */ /* 0x000fec0000010000 */
[----:B------:R-:W-:Y:S05]  /*0a00*/  BRA.U UP1, `(.L_x_3) ;  /* 0xfffffff501d07547 */ /* 0x000fea000b83ffff */
.L_x_1:
[----:B------:R-:W4:Y:S01]  /*0a10*/  LDCU UR4, c[0x0][0x398] ;  /* 0x00007300ff0477ac */ /* 0x000f220008000800 */
[----:B------:R-:W0:Y:S01]  /*0a20*/  LDCU.64 UR8, c[0x0][0x390] ;  /* 0x00007200ff0877ac */ /* 0x000e220008000a00 */
[----:B--2---:R-:W-:Y:S01]  /*0a30*/  UIMAD UR5, UR5, UR12, UR6 ;  /* 0x0000000c050572a4 */ /* 0x004fe2000f8e0206 */
[----:B----4-:R-:W-:-:S03]  /*0a40*/  IMAD R3, R3, UR4, R0 ;  /* 0x0000000403037c24 */ /* 0x010fc6000f8e0200 */
[----:B------:R-:W-:Y:S02]  /*0a50*/  USHF.R.S32.HI UR4, URZ, 0x1f, UR5 ;  /* 0x0000001fff047899 */ /* 0x000fe40008011405 */
[----:B------:R-:W-:-:S04]  /*0a60*/  IADD3 R0, P0, PT, R3, UR5, RZ ;  /* 0x0000000503007c10 */ /* 0x000fc8000ff1e0ff */
[----:B------:R-:W-:Y:S02]  /*0a70*/  LEA.HI.X.SX32 R3, R3, UR4, 0x1, P0 ;  /* 0x0000000403037c11 */ /* 0x000fe400080f0eff */
[----:B0-----:R-:W-:-:S04]  /*0a80*/  LEA R2, P0, R0, UR8, 0x2 ;  /* 0x0000000800027c11 */ /* 0x001fc8000f8010ff */
[----:B------:R-:W-:-:S05]  /*0a90*/  LEA.HI.X R3, R0, UR9, R3, 0x2, P0 ;  /* 0x0000000900037c11 */ /* 0x000fca00080f1403 */
[----:B------:R-:W-:Y:S01]  /*0aa0*/  STG.E desc[UR14][R2.64], R9 ;  /* 0x0000000902007986 */ /* 0x000fe2000c10190e */
[----:B------:R-:W-:Y:S05]  /*0ab0*/  EXIT ;  /* 0x000000000000794d */ /* 0x000fea0003800000 */
.L_x_4:
        /* <DEDUP_REMOVED lines=12> */
.L_x_24:


//--------------------- .text._Z41Matrix_Multiplication_ATBA_Kernel_PoormanPKfS0_Pfii --------------------------
	.section	.text._Z41Matrix_Multiplication_ATBA_Kernel_PoormanPKfS0_Pfii,"ax",@progbits
	.align	128
        .global         _Z41Matrix_Multiplication_ATBA_Kernel_PoormanPKfS0_Pfii
        .type           _Z41Matrix_Multiplication_ATBA_Kernel_PoormanPKfS0_Pfii,@function
        .size           _Z41Matrix_Multiplication_ATBA_Kernel_PoormanPKfS0_Pfii,(.L_x_25 - _Z41Matrix_Multiplication_ATBA_Kernel_PoormanPKfS0_Pfii)
        .other          _Z41Matrix_Multiplication_ATBA_Kernel_PoormanPKfS0_Pfii,@"STO_CUDA_ENTRY STV_DEFAULT"
_Z41Matrix_Multiplication_ATBA_Kernel_PoormanPKfS0_Pfii:
.text._Z41Matrix_Multiplication_ATBA_Kernel_PoormanPKfS0_Pfii:
[----:B------:R-:W-:Y:S01]  /*0000*/  LDC R1, c[0x0][0x37c] ;  /* 0x0000df00ff017b82 */ /* 0x000fe20000000800 */
[----:B------:R-:W0:Y:S01]  /*0010*/  S2R R3, SR_TID.X ;  /* 0x0000000000037919 */ /* 0x000e220000002100 */
[----:B------:R-:W1:Y:S06]  /*0020*/  LDCU UR6, c[0x0][0x398] ;  /* 0x00007300ff0677ac */ /* 0x000e6c0008000800 */
[----:B------:R-:W0:Y:S01]  /*0030*/  LDC R0, c[0x0][0x360] ;  /* 0x0000d800ff007b82 */ /* 0x000e220000000800 */
[----:B------:R-:W-:Y:S01]  /*0040*/  HFMA2 R24, -RZ, RZ, 0, 0 ;  /* 0x00000000ff187431 */ /* 0x000fe200000001ff */
[----:B------:R-:W2:Y:S01]  /*0050*/  S2R R5, SR_TID.Y ;  /* 0x0000000000057919 */ /* 0x000ea20000002200 */
[----:B------:R-:W3:Y:S05]  /*0060*/  LDCU.64 UR10, c[0x0][0x358] ;  /* 0x00006b00ff0a77ac */ /* 0x000eea0008000a00 */
[----:B------:R-:W0:Y:S08]  /*0070*/  S2UR UR4, SR_CTAID.X ;  /* 0x00000000000479c3 */ /* 0x000e300000002500 */
[----:B------:R-:W2:Y:S01]  /*0080*/  S2UR UR5, SR_CTAID.Y ;  /* 0x00000000000579c3 */ /* 0x000ea20000002600 */
[----:B-1----:R-:W-:-:S07]  /*0090*/  UISETP.GE.AND UP0, UPT, UR6, 0x1, UPT ;  /* 0x000000010600788c */ /* 0x002fce000bf06270 */
[----:B------:R-:W2:Y:S01]  /*00a0*/  LDC R14, c[0x0][0x364] ;  /* 0x0000d900ff0e7b82 */ /* 0x000ea20000000800 */
[----:B0-----:R-:W-:Y:S02]  /*00b0*/  IMAD R0, R0, UR4, R3 ;  /* 0x0000000400007c24 */ /* 0x001fe4000f8e0203 */
[----:B--2---:R-:W-:Y:S01]  /*00c0*/  IMAD R14, R14, UR5, R5 ;  /* 0x000000050e0e7c24 */ /* 0x004fe2000f8e0205 */
[----:B---3--:R-:W-:Y:S06]  /*00d0*/  BRA.U !UP0, `(.L_x_5) ;  /* 0x0000000908347547 */ /* 0x008fec000b800000 */
[----:B------:R-:W-:Y:S01]  /*00e0*/  ULOP3.LUT UR9, UR6, 0x7, URZ, 0xc0, !UPT ;  /* 0x0000000706097892 */ /* 0x000fe2000f8ec0ff */
[----:B------:R-:W-:Y:S01]  /*00f0*/  MOV R24, RZ ;  /* 0x000000ff00187202 */ /* 0x000fe20000000f00 */
[----:B------:R-:W-:Y:S02]  /*0100*/  ULOP3.LUT UR7, UR6, 0x7ffffff8, URZ, 0xc0, !UPT ;  /* 0x7ffffff806077892 */ /* 0x000fe4000f8ec0ff */
[----:B------:R-:W-:Y:S02]  /*0110*/  UIADD3 UR4, UPT, UPT, UR9, -0x1, URZ ;  /* 0xffffffff09047890 */ /* 0x000fe4000fffe0ff */
[----:B------:R-:W-:Y:S02]  /*0120*/  ULOP3.LUT UR6, UR6, 0x3, URZ, 0xc0, !UPT ;  /* 0x0000000306067892 */ /* 0x000fe4000f8ec0ff */
[----:B------:R-:W-:Y:S02]  /*0130*/  UISETP.GE.U32.AND UP0, UPT, UR4, 0x3, UPT ;  /* 0x000000030400788c */ /* 0x000fe4000bf06070 */
[----:B------:R-:W-:Y:S01]  /*0140*/  UIADD3 UR8, UPT, UPT, -UR7, URZ, URZ ;  /* 0x000000ff07087290 */ /* 0x000fe2000fffe1ff */
[----:B------:R-:W-:-:S11]  /*0150*/  UMOV UR4, URZ ;  /* 0x000000ff00047c82 */ /* 0x000fd60008000000 */
.L_x_11:
[----:B0-----:R-:W0:Y:S08]  /*0160*/  LDC.64 R22, c[0x0][0x398] ;  /* 0x0000e600ff167b82 */ /* 0x001e300000000a00 */
[----:B------:R-:W1:Y:S01]  /*0170*/  LDC.64 R2, c[0x0][0x380] ;  /* 0x0000e000ff027b82 */ /* 0x000e620000000a00 */
[----:B------:R-:W-:Y:S01]  /*0180*/  UMOV UR5, URZ ;  /* 0x000000ff00057c82 */ /* 0x000fe20008000000 */
[----:B0-----:R-:W-:Y:S01]  /*0190*/  ISETP.GE.U32.AND P1, PT, R22, 0x8, PT ;  /* 0x000000081600780c */ /* 0x001fe20003f26070 */
[----:B------:R-:W-:-:S02]  /*01a0*/  IMAD R5, R23, UR4, R0 ;  /* 0x0000000417057c24 */ /* 0x000fc4000f8e0200 */
[----:B------:R-:W-:Y:S01]  /*01b0*/  IMAD R17, R22, UR4, RZ ;  /* 0x0000000416117c24 */ /* 0x000fe2000f8e02ff */
[----:B------:R-:W-:Y:S01]  /*01c0*/  UIADD3 UR4, UPT, UPT, UR4, 0x1, URZ ;  /* 0x0000000104047890 */ /* 0x000fe2000fffe0ff */
[----:B-1----:R-:W-:-:S05]  /*01d0*/  IMAD.WIDE R4, R5, 0x4, R2 ;  /* 0x0000000405047825 */ /* 0x002fca00078e0202 */
[----:B------:R-:W-:Y:S01]  /*01e0*/  ISETP.NE.AND P0, PT, R22, UR4, PT ;  /* 0x0000000416007c0c */ /* 0x000fe2000bf05270 */
[----:B-----5:R0:W5:Y:S02]  /*01f0*/  LDG.E R16, desc[UR10][R4.64] ;  /* 0x0000000a04107981 */ /* 0x020164000c1e1900 */
[----:B------:R-:W-:Y:S10]  /*0200*/  @!P1 BRA `(.L_x_6) ;  /* 0x0000000000d49947 */ /* 0x000ff40003800000 */
[----:B0-----:R-:W0:Y:S01]  /*0210*/  LDC.64 R4, c[0x0][0x388] ;  /* 0x0000e200ff047b82 */ /* 0x001e220000000a00 */
[----:B------:R-:W-:Y:S01]  /*0220*/  MOV R15, R14 ;  /* 0x0000000e000f7202 */ /* 0x000fe20000000f00 */
[----:B------:R-:W-:Y:S01]  /*0230*/  UMOV UR5, UR8 ;  /* 0x0000000800057c82 */ /* 0x000fe20008000000 */
[----:B0-----:R-:W-:-:S03]  /*0240*/  IMAD.WIDE.U32 R4, R17, 0x4, R4 ;  /* 0x0000000411047825 */ /* 0x001fc600078e0004 */
[----:B------:R-:W-:-:S04]  /*0250*/  IADD3 R4, P1, PT, R4, 0x10, RZ ;  /* 0x0000001004047810 */ /* 0x000fc80007f3e0ff */
[----:B------:R-:W-:-:S09]  /*0260*/  IADD3.X R5, PT, PT, RZ, R5, RZ, P1, !PT ;  /* 0x00000005ff057210 */ /* 0x000fd20000ffe4ff */
.L_x_7:
[----:B------:R-:W-:Y:S01]  /*0270*/  IMAD.WIDE R12, R15, 0x4, R2 ;  /* 0x000000040f0c7825 */ /* 0x000fe200078e0202 */
[----:B------:R-:W2:Y:S04]  /*0280*/  LDG.E R27, desc[UR10][R4.64+-0x10] ;  /* 0xfffff00a041b7981 */ /* 0x000ea8000c1e1900 */
[----:B------:R0:W3:Y:S01]  /*0290*/  LDG.E R29, desc[UR10][R12.64] ;  /* 0x0000000a0c1d7981 */ /* 0x0000e2000c1e1900 */
[----:B------:R-:W-:-:S03]  /*02a0*/  IMAD.WIDE R18, R23, 0x4, R12 ;  /* 0x0000000417127825 */ /* 0x000fc600078e020c */
[----:B------:R-:W4:Y:S01]  /*02b0*/  LDG.E R21, desc[UR10][R4.64+-0xc] ;  /* 0xfffff40a04157981 */ /* 0x000f22000c1e1900 */
[----:B------:R-:W-:-:S03]  /*02c0*/  IMAD.WIDE R6, R23, 0x4, R18 ;  /* 0x0000000417067825 */ /* 0x000fc600078e0212 */
[----:B------:R1:W4:Y:S04]  /*02d0*/  LDG.E R20, desc[UR10][R18.64] ;  /* 0x0000000a12147981 */ /* 0x000328000c1e1900 */
[----:B------:R-:W4:Y:S01]  /*02e0*/  LDG.E R25, desc[UR10][R4.64+-0x8] ;  /* 0xfffff80a04197981 */ /* 0x000f22000c1e1900 */
[----:B------:R-:W-:-:S03]  /*02f0*/  IMAD.WIDE R8, R23, 0x4, R6 ;  /* 0x0000000417087825 */ /* 0x000fc600078e0206 */
[----:B------:R3:W4:Y:S01]  /*0300*/  LDG.E R6, desc[UR10][R6.64] ;  /* 0x0000000a06067981 */ /* 0x000722000c1e1900 */
[----:B------:R-:W-:-:S03]  /*0310*/  IMAD.WIDE R10, R23, 0x4, R8 ;  /* 0x00000004170a7825 */ /* 0x000fc600078e0208 */
[----:B------:R-:W4:Y:S04]  /*0320*/  LDG.E R26, desc[UR10][R4.64+-0x4] ;  /* 0xfffffc0a041a7981 */ /* 0x000f28000c1e1900 */
[----:B------:R-:W4:Y:S01]  /*0330*/  LDG.E R8, desc[UR10][R8.64] ;  /* 0x0000000a08087981 */ /* 0x000f22000c1e1900 */
[----:B0-----:R-:W-:-:S03]  /*0340*/  IMAD.WIDE R12, R23, 0x4, R10 ;  /* 0x00000004170c7825 */ /* 0x001fc600078e020a */
[----:B------:R-:W4:Y:S01]  /*0350*/  LDG.E R10, desc[UR10][R10.64] ;  /* 0x0000000a0a0a7981 */ /* 0x000f22000c1e1900 */
[----:B-1----:R-:W-:-:S03]  /*0360*/  IMAD.WIDE R18, R23, 0x4, R12 ;  /* 0x0000000417127825 */ /* 0x002fc600078e020c */
[----:B------:R-:W4:Y:S04]  /*0370*/  LDG.E R12, desc[UR10][R12.64] ;  /* 0x0000000a0c0c7981 */ /* 0x000f28000c1e1900 */
[----:B------:R-:W4:Y:S04]  /*0380*/  LDG.E R9, desc[UR10][R18.64] ;  /* 0x0000000a12097981 */ /* 0x000f28000c1e1900 */
[----:B------:R-:W4:Y:S04]  /*0390*/  LDG.E R11, desc[UR10][R4.64+0x8] ;  /* 0x0000080a040b7981 */ /* 0x000f28000c1e1900 */
[----:B------:R-:W4:Y:S01]  /*03a0*/  LDG.E R13, desc[UR10][R4.64+0xc] ;  /* 0x00000c0a040d7981 */ /* 0x000f22000c1e1900 */
[----:B--2--5:R-:W-:-:S03]  /*03b0*/  FMUL R28, R16, R27 ;  /* 0x0000001b101c7220 */ /* 0x024fc60000400000 */
[----:B------:R-:W2:Y:S01]  /*03c0*/  LDG.E R27, desc[UR10][R4.64] ;  /* 0x0000000a041b7981 */ /* 0x000ea2000c1e1900 */
[----:B---3--:R-:W-:-:S03]  /*03d0*/  FFMA R7, R28, R29, R24 ;  /* 0x0000001d1c077223 */ /* 0x008fc60000000018 */
[----:B------:R0:W3:Y:S01]  /*03e0*/  LDG.E R24, desc[UR10][R4.64+0x4] ;  /* 0x0000040a04187981 */ /* 0x0000e2000c1e1900 */
[----:B------:R-:W-:-:S06]  /*03f0*/  IMAD.WIDE R28, R23, 0x4, R18 ;  /* 0x00000004171c7825 */ /* 0x000fcc00078e0212 */
[----:B------:R-:W3:Y:S01]  /*0400*/  LDG.E R28, desc[UR10][R28.64] ;  /* 0x0000000a1c1c7981 */ /* 0x000ee2000c1e1900 */
[----:B----4-:R-:W-:-:S04]  /*0410*/  FMUL R21, R16, R21 ;  /* 0x0000001510157220 */ /* 0x010fc80000400000 */
[----:B------:R-:W-:Y:S01]  /*0420*/  FFMA R7, R21, R20, R7 ;  /* 0x0000001415077223 */ /* 0x000fe20000000007 */
[----:B------:R-:W-:-:S04]  /*0430*/  FMUL R20, R16, R25 ;  /* 0x0000001910147220 */ /* 0x000fc80000400000 */
[----:B------:R-:W-:Y:S01]  /*0440*/  FFMA R7, R20, R6, R7 ;  /* 0x0000000614077223 */ /* 0x000fe20000000007 */
[----:B------:R-:W-:Y:S01]  /*0450*/  FMUL R26, R16, R26 ;  /* 0x0000001a101a7220 */ /* 0x000fe20000400000 */
[----:B------:R-:W-:-:S03]  /*0460*/  UIADD3 UR5, UPT, UPT, UR5, 0x8, URZ ;  /* 0x0000000805057890 */ /* 0x000fc6000fffe0ff */
[----:B------:R-:W-:Y:S01]  /*0470*/  FFMA R7, R26, R8, R7 ;  /* 0x000000081a077223 */ /* 0x000fe20000000007 */
[----:B------:R-:W-:Y:S01]  /*0480*/  UISETP.NE.AND UP1, UPT, UR5, URZ, UPT ;  /* 0x000000ff0500728c */ /* 0x000fe2000bf25270 */
[----:B0-----:R-:W-:Y:S02]  /*0490*/  IADD3 R4, P1, PT, R4, 0x20, RZ ;  /* 0x0000002004047810 */ /* 0x001fe40007f3e0ff */
[----:B------:R-:W-:Y:S02]  /*04a0*/  LEA R15, R23, R15, 0x3 ;  /* 0x0000000f170f7211 */ /* 0x000fe400078e18ff */
[----:B------:R-:W-:Y:S01]  /*04b0*/  IADD3.X R5, PT, PT, RZ, R5, RZ, P1, !PT ;  /* 0x00000005ff057210 */ /* 0x000fe20000ffe4ff */
[C---:B------:R-:W-:Y:S01]  /*04c0*/  FMUL R11, R16.reuse, R11 ;  /* 0x0000000b100b7220 */ /* 0x040fe20000400000 */
[----:B--2---:R-:W-:-:S04]  /*04d0*/  FMUL R6, R16, R27 ;  /* 0x0000001b10067220 */ /* 0x004fc80000400000 */
[----:B------:R-:W-:Y:S01]  /*04e0*/  FFMA R7, R6, R10, R7 ;  /* 0x0000000a06077223 */ /* 0x000fe20000000007 */
[----:B---3--:R-:W-:-:S04]  /*04f0*/  FMUL R24, R16, R24 ;  /* 0x0000001810187220 */ /* 0x008fc80000400000 */
[----:B------:R-:W-:Y:S01]  /*0500*/  FFMA R12, R24, R12, R7 ;  /* 0x0000000c180c7223 */ /* 0x000fe20000000007 */
[----:B------:R-:W-:-:S03]  /*0510*/  FMUL R24, R16, R13 ;  /* 0x0000000d10187220 */ /* 0x000fc60000400000 */
[----:B------:R-:W-:-:S04]  /*0520*/  FFMA R9, R11, R9, R12 ;  /* 0x000000090b097223 */ /* 0x000fc8000000000c */
[----:B------:R-:W-:Y:S01]  /*0530*/  FFMA R24, R24, R28, R9 ;  /* 0x0000001c18187223 */ /* 0x000fe20000000009 */
[----:B------:R-:W-:Y:S06]  /*0540*/  BRA.U UP1, `(.L_x_7) ;  /* 0xfffffffd01487547 */ /* 0x000fec000b83ffff */
[----:B------:R-:W-:-:S05]  /*0550*/  UMOV UR5, UR7 ;  /* 0x0000000700057c82 */ /* 0x000fca0008000000 */
.L_x_6:
[----:B------:R-:W-:-:S09]  /*0560*/  UISETP.NE.AND UP1, UPT, UR9, URZ, UPT ;  /* 0x000000ff0900728c */ /* 0x000fd2000bf25270 */
[----:B------:R-:W-:Y:S05]  /*0570*/  BRA.U !UP1, `(.L_x_8) ;  /* 0x0000000509087547 */ /* 0x000fea000b800000 */
[----:B------:R-:W-:Y:S01]  /*0580*/  UISETP.NE.AND UP1, UPT, UR6, URZ, UPT ;  /* 0x000000ff0600728c */ /* 0x000fe2000bf25270 */
[----:B------:R-:W-:Y:S10]  /*0590*/  BRA.U !UP0, `(.L_x_9) ;  /* 0x0000000108787547 */ /* 0x000ff4000b800000 */
[----:B------:R-:W1:Y:S01]  /*05a0*/  LDC.64 R12, c[0x0][0x388] ;  /* 0x0000e200ff0c7b82 */ /* 0x000e620000000a00 */
[----:B------:R-:W-:Y:S01]  /*05b0*/  IADD3 R7, PT, PT, R17, UR5, RZ ;  /* 0x0000000511077c10 */ /* 0x000fe2000fffe0ff */
[----:B------:R-:W-:Y:S01]  /*05c0*/  IMAD R11, R23, UR5, R14 ;  /* 0x00000005170b7c24 */ /* 0x000fe2000f8e020e */
[----:B------:R-:W-:-:S03]  /*05d0*/  IADD3 R6, P1, PT, R17, UR5, RZ ;  /* 0x0000000511067c10 */ /* 0x000fc6000ff3e0ff */
[----:B------:R-:W-:Y:S02]  /*05e0*/  IMAD.WIDE R10, R11, 0x4, R2 ;  /* 0x000000040b0a7825 */ /* 0x000fe400078e0202 */
[----:B0-----:R-:W0:Y:S03]  /*05f0*/  LDC.64 R4, c[0x0][0x388] ;  /* 0x0000e200ff047b82 */ /* 0x001e260000000a00 */
[----:B------:R-:W2:Y:S01]  /*0600*/  LDG.E R15, desc[UR10][R10.64] ;  /* 0x0000000a0a0f7981 */ /* 0x000ea2000c1e1900 */
[----:B------:R-:W-:-:S05]  /*0610*/  IMAD.WIDE R18, R23, 0x4, R10 ;  /* 0x0000000417127825 */ /* 0x000fca00078e020a */
[----:B------:R-:W3:Y:S01]  /*0620*/  LDG.E R20, desc[UR10][R18.64] ;  /* 0x0000000a12147981 */ /* 0x000ee2000c1e1900 */
[----:B-1----:R-:W-:Y:S01]  /*0630*/  IMAD.WIDE.U32 R12, R7, 0x4, R12 ;  /* 0x00000004070c7825 */ /* 0x002fe200078e000c */
[----:B------:R-:W-:-:S05]  /*0640*/  IADD3.X R7, PT, PT, RZ, RZ, RZ, P1, !PT ;  /* 0x000000ffff077210 */ /* 0x000fca0000ffe4ff */
[----:B------:R-:W4:Y:S01]  /*0650*/  LDG.E R13, desc[UR10][R12.64] ;  /* 0x0000000a0c0d7981 */ /* 0x000f22000c1e1900 */
[----:B0-----:R-:W-:-:S04]  /*0660*/  LEA R4, P1, R6, R4, 0x2 ;  /* 0x0000000406047211 */ /* 0x001fc800078210ff */
[----:B------:R-:W-:Y:S01]  /*0670*/  LEA.HI.X R5, R6, R5, R7, 0x2, P1 ;  /* 0x0000000506057211 */ /* 0x000fe200008f1407 */
[----:B------:R-:W-:-:S04]  /*0680*/  IMAD.WIDE R6, R23, 0x4, R18 ;  /* 0x0000000417067825 */ /* 0x000fc800078e0212 */
[----:B------:R-:W3:Y:S01]  /*0690*/  LDG.E R21, desc[UR10][R4.64+0x4] ;  /* 0x0000040a04157981 */ /* 0x000ee2000c1e1900 */
[----:B------:R-:W-:-:S03]  /*06a0*/  IMAD.WIDE R8, R23, 0x4, R6 ;  /* 0x0000000417087825 */ /* 0x000fc600078e0206 */
[----:B------:R-:W3:Y:S04]  /*06b0*/  LDG.E R25, desc[UR10][R4.64+0x8] ;  /* 0x0000080a04197981 */ /* 0x000ee8000c1e1900 */
[----:B------:R-:W3:Y:S04]  /*06c0*/  LDG.E R26, desc[UR10][R6.64] ;  /* 0x0000000a061a7981 */ /* 0x000ee8000c1e1900 */
[----:B------:R-:W3:Y:S04]  /*06d0*/  LDG.E R27, desc[UR10][R4.64+0xc] ;  /* 0x00000c0a041b7981 */ /* 0x000ee8000c1e1900 */
[----:B------:R-:W3:Y:S01]  /*06e0*/  LDG.E R8, desc[UR10][R8.64] ;  /* 0x0000000a08087981 */ /* 0x000ee2000c1e1900 */
[----:B------:R-:W-:Y:S01]  /*06f0*/  UIADD3 UR5, UPT, UPT, UR5, 0x4, URZ ;  /* 0x0000000405057890 */ /* 0x000fe2000fffe0ff */
[----:B----45:R-:W-:-:S04]  /*0700*/  FMUL R13, R16, R13 ;  /* 0x0000000d100d7220 */ /* 0x030fc80000400000 */
[----:B--2---:R-:W-:Y:S01]  /*0710*/  FFMA R13, R13, R15, R24 ;  /* 0x0000000f0d0d7223 */ /* 0x004fe20000000018 */
[----:B---3--:R-:W-:-:S04]  /*0720*/  FMUL R10, R16, R21 ;  /* 0x00000015100a7220 */ /* 0x008fc80000400000 */
[----:B------:R-:W-:Y:S01]  /*0730*/  FFMA R10, R10, R20, R13 ;  /* 0x000000140a0a7223 */ /* 0x000fe2000000000d */
[----:B------:R-:W-:-:S04]  /*0740*/  FMUL R25, R16, R25 ;  /* 0x0000001910197220 */ /* 0x000fc80000400000 */
[----:B------:R-:W-:Y:S01]  /*0750*/  FFMA R10, R25, R26, R10 ;  /* 0x0000001a190a7223 */ /* 0x000fe2000000000a */
[----:B------:R-:W-:-:S04]  /*0760*/  FMUL R27, R16, R27 ;  /* 0x0000001b101b7220 */ /* 0x000fc80000400000 */
[----:B------:R-:W-:-:S07]  /*0770*/  FFMA R24, R27, R8, R10 ;  /* 0x000000081b187223 */ /* 0x000fce000000000a */
.L_x_9:
[----:B------:R-:W-:Y:S05]  /*0780*/  BRA.U !UP1, `(.L_x_8) ;  /* 0x0000000109847547 */ /* 0x000fea000b800000 */
[----:B------:R-:W-:Y:S01]  /*0790*/  UISETP.NE.AND UP1, UPT, UR6, 0x1, UPT ;  /* 0x000000010600788c */ /* 0x000fe2000bf25270 */
[----:B------:R-:W-:-:S08]  /*07a0*/  LOP3.LUT P1, RZ, R22, 0x1, RZ, 0xc0, !PT ;  /* 0x0000000116ff7812 */ /* 0x000fd0000782c0ff */
[----:B------:R-:W-:Y:S05]  /*07b0*/  BRA.U !UP1, `(.L_x_10) ;  /* 0x0000000109507547 */ /* 0x000fea000b800000 */
[----:B------:R-:W1:Y:S01]  /*07c0*/  LDC.64 R6, c[0x0][0x388] ;  /* 0x0000e200ff067b82 */ /* 0x000e620000000a00 */
[C---:B------:R-:W-:Y:S02]  /*07d0*/  IADD3 R9, PT, PT, R17.reuse, UR5, RZ ;  /* 0x0000000511097c10 */ /* 0x040fe4000fffe0ff */
[----:B------:R-:W-:-:S04]  /*07e0*/  IADD3 R10, P2, PT, R17, UR5, RZ ;  /* 0x00000005110a7c10 */ /* 0x000fc8000ff5e0ff */
[----:B------:R-:W-:Y:S01]  /*07f0*/  IADD3.X R11, PT, PT, RZ, RZ, RZ, P2, !PT ;  /* 0x000000ffff0b7210 */ /* 0x000fe200017fe4ff */
[----:B0-----:R-:W0:Y:S01]  /*0800*/  LDC.64 R4, c[0x0][0x388] ;  /* 0x0000e200ff047b82 */ /* 0x001e220000000a00 */
[----:B-1----:R-:W-:-:S04]  /*0810*/  IMAD.WIDE.U32 R8, R9, 0x4, R6 ;  /* 0x0000000409087825 */ /* 0x002fc800078e0006 */
[----:B------:R-:W-:Y:S02]  /*0820*/  IMAD R7, R23, UR5, R14 ;  /* 0x0000000517077c24 */ /* 0x000fe4000f8e020e */
[----:B------:R-:W2:Y:S01]  /*0830*/  LDG.E R9, desc[UR10][R8.64] ;  /* 0x0000000a08097981 */ /* 0x000ea2000c1e1900 */
[----:B0-----:R-:W-:Y:S01]  /*0840*/  LEA R4, P2, R10, R4, 0x2 ;  /* 0x000000040a047211 */ /* 0x001fe200078410ff */
[----:B------:R-:W-:-:S03]  /*0850*/  IMAD.WIDE R6, R7, 0x4, R2 ;  /* 0x0000000407067825 */ /* 0x000fc600078e0202 */
[----:B------:R-:W-:Y:S02]  /*0860*/  LEA.HI.X R5, R10, R5, R11, 0x2, P2 ;  /* 0x000000050a057211 */ /* 0x000fe400010f140b */
[----:B------:R-:W3:Y:S01]  /*0870*/  LDG.E R12, desc[UR10][R6.64] ;  /* 0x0000000a060c7981 */ /* 0x000ee2000c1e1900 */
[----:B------:R-:W-:-:S03]  /*0880*/  IMAD.WIDE R10, R23, 0x4, R6 ;  /* 0x00000004170a7825 */ /* 0x000fc600078e0206 */
[----:B------:R-:W4:Y:S04]  /*0890*/  LDG.E R5, desc[UR10][R4.64+0x4] ;  /* 0x0000040a04057981 */ /* 0x000f28000c1e1900 */
[----:B------:R-:W4:Y:S01]  /*08a0*/  LDG.E R10, desc[UR10][R10.64] ;  /* 0x0000000a0a0a7981 */ /* 0x000f22000c1e1900 */
[----:B------:R-:W-:Y:S01]  /*08b0*/  UIADD3 UR5, UPT, UPT, UR5, 0x2, URZ ;  /* 0x0000000205057890 */ /* 0x000fe2000fffe0ff */
[----:B--2--5:R-:W-:-:S04]  /*08c0*/  FMUL R13, R16, R9 ;  /* 0x00000009100d7220 */ /* 0x024fc80000400000 */
[----:B---3--:R-:W-:Y:S01]  /*08d0*/  FFMA R12, R13, R12, R24 ;  /* 0x0000000c0d0c7223 */ /* 0x008fe20000000018 */
[----:B----4-:R-:W-:-:S04]  /*08e0*/  FMUL R13, R16, R5 ;  /* 0x00000005100d7220 */ /* 0x010fc80000400000 */
[----:B------:R-:W-:-:S07]  /*08f0*/  FFMA R24, R13, R10, R12 ;  /* 0x0000000a0d187223 */ /* 0x000fce000000000c */
.L_x_10:
[----:B------:R-:W-:Y:S05]  /*0900*/  @!P1 BRA `(.L_x_8) ;  /* 0x0000000000249947 */ /* 0x000fea0003800000 */
[----:B0-----:R-:W0:Y:S01]  /*0910*/  LDC.64 R4, c[0x0][0x388] ;  /* 0x0000e200ff047b82 */ /* 0x001e220000000a00 */
[----:B------:R-:W-:Y:S01]  /*0920*/  IADD3 R17, PT, PT, R17, UR5, RZ ;  /* 0x0000000511117c10 */ /* 0x000fe2000fffe0ff */
[----:B------:R-:W-:-:S04]  /*0930*/  IMAD R23, R23, UR5, R14 ;  /* 0x0000000517177c24 */ /* 0x000fc8000f8e020e */
[----:B------:R-:W-:-:S06]  /*0940*/  IMAD.WIDE R2, R23, 0x4, R2 ;  /* 0x0000000417027825 */ /* 0x000fcc00078e0202 */
[----:B------:R-:W2:Y:S01]  /*0950*/  LDG.E R2, desc[UR10][R2.64] ;  /* 0x0000000a02027981 */ /* 0x000ea2000c1e1900 */
[----:B0-----:R-:W-:-:S06]  /*0960*/  IMAD.WIDE.U32 R4, R17, 0x4, R4 ;  /* 0x0000000411047825 */ /* 0x001fcc00078e0004 */
[----:B------:R-:W3:Y:S02]  /*0970*/  LDG.E R5, desc[UR10][R4.64] ;  /* 0x0000000a04057981 */ /* 0x000ee4000c1e1900 */
[----:B---3-5:R-:W-:-:S04]  /*0980*/  FMUL R7, R16, R5 ;  /* 0x0000000510077220 */ /* 0x028fc80000400000 */
[----:B--2---:R-:W-:-:S07]  /*0990*/  FFMA R24, R7, R2, R24 ;  /* 0x0000000207187223 */ /* 0x004fce0000000018 */
.L_x_8:
[----:B------:R-:W-:Y:S05]  /*09a0*/  @P0 BRA `(.L_x_11) ;  /* 0xfffffff400ec0947 */ /* 0x000fea000383ffff */
.L_x_5:
[----:B------:R-:W1:Y:S01]  /*09b0*/  LDC.64 R2, c[0x0][0x390] ;  /* 0x0000e400ff027b82 */ /* 0x000e620000000a00 */
[----:B------:R-:W0:Y:S02]  /*09c0*/  LDCU UR4, c[0x0][0x39c] ;  /* 0x00007380ff0477ac */ /* 0x000e240008000800 */
[----:B0-----:R-:W-:-:S04]  /*09d0*/  IMAD R5, R0, UR4, R14 ;  /* 0x0000000400057c24 */ /* 0x001fc8000f8e020e */
[----:B-1----:R-:W-:-:S05]  /*09e0*/  IMAD.WIDE R2, R5, 0x4, R2 ;  /* 0x0000000405027825 */ /* 0x002fca00078e0202 */
[----:B------:R-:W-:Y:S01]  /*09f0*/  STG.E desc[UR10][R2.64], R24 ;  /* 0x0000001802007986 */ /* 0x000fe2000c10190a */
[----:B------:R-:W-:Y:S05]  /*0a00*/  EXIT ;  /* 0x000000000000794d */ /* 0x000fea0003800000 */
.L_x_12:
        /* <DEDUP_REMOVED lines=15> */
.L_x_25:


//--------------------- .text._Z44Matrix_Multiplication_AB_Kernel_Your_VersionPKfS0_Pfiii --------------------------
	.section	.text._Z44Matrix_Multiplication_AB_Kernel_Your_VersionPKfS0_Pfiii,"ax",@progbits
	.align	128
        .global         _Z44Matrix_Multiplication_AB_Kernel_Your_VersionPKfS0_Pfiii
        .type           _Z44Matrix_Multiplication_AB_Kernel_Your_VersionPKfS0_Pfiii,@function
        .size           _Z44Matrix_Multiplication_AB_Kernel_Your_VersionPKfS0_Pfiii,(.L_x_26 - _Z44Matrix_Multiplication_AB_Kernel_Your_VersionPKfS0_Pfiii)
        .other          _Z44Matrix_Multiplication_AB_Kernel_Your_VersionPKfS0_Pfiii,@"STO_CUDA_ENTRY STV_DEFAULT"
_Z44Matrix_Multiplication_AB_Kernel_Your_VersionPKfS0_Pfiii:
.text._Z44Matrix_Multiplication_AB_Kernel_Your_VersionPKfS0_Pfiii:
[----:B------:R-:W-:Y:S08]  /*0000*/  LDC R1, c[0x0][0x37c] ;  /* 0x0000df00ff017b82 */ /* 0x000ff00000000800 */
[----:B------:R-:W0:Y:S01]  /*0010*/  LDC R6, c[0x0][0x39c] ;  /* 0x0000e700ff067b82 */ /* 0x000e220000000800 */
[----:B------:R-:W1:Y:S01]  /*0020*/  S2R R3, SR_CTAID.Y ;  /* 0x0000000000037919 */ /* 0x000e620000002600 */
[----:B------:R-:W2:Y:S01]  /*0030*/  LDCU.64 UR8, c[0x0][0x358] ;  /* 0x00006b00ff0877ac */ /* 0x000ea20008000a00 */
[----:B------:R-:W-:Y:S01]  /*0040*/  HFMA2 R27, -RZ, RZ, 0, 0 ;  /* 0x00000000ff1b7431 */ /* 0x000fe200000001ff */
[----:B------:R-:W3:Y:S04]  /*0050*/  S2R R13, SR_TID.X ;  /* 0x00000000000d7919 */ /* 0x000ee80000002100 */
[----:B------:R-:W4:Y:S01]  /*0060*/  LDC R0, c[0x0][0x3a0] ;  /* 0x0000e800ff007b82 */ /* 0x000f220000000800 */
[----:B------:R-:W0:Y:S07]  /*0070*/  S2R R15, SR_TID.Y ;  /* 0x00000000000f7919 */ /* 0x000e2e0000002200 */
[----:B------:R-:W0:Y:S02]  /*0080*/  S2UR UR7, SR_CTAID.X ;  /* 0x00000000000779c3 */ /* 0x000e240000002500 */
[----:B0-----:R-:W-:-:S02]  /*0090*/  ISETP.GE.AND P0, PT, R6, 0x10, PT ;  /* 0x000000100600780c */ /* 0x001fc40003f06270 */
[----:B------:R-:W-:-:S04]  /*00a0*/  SHF.R.S32.HI R2, RZ, 0x1f, R6 ;  /* 0x0000001fff027819 */ /* 0x000fc80000011406 */
[----:B------:R-:W-:Y:S02]  /*00b0*/  LEA.HI R2, R2, R6, RZ, 0x4 ;  /* 0x0000000602027211 */ /* 0x000fe400078f20ff */
[----:B----4-:R-:W-:Y:S02]  /*00c0*/  SHF.L.U32 R4, R0, 0x4, RZ ;  /* 0x0000000400047819 */ /* 0x010fe400000006ff */
[----:B-1----:R-:W-:-:S03]  /*00d0*/  SHF.L.U32 R3, R3, 0x4, RZ ;  /* 0x0000000403037819 */ /* 0x002fc600000006ff */
[----:B--23--:R-:W-:Y:S05]  /*00e0*/  @!P0 BRA `(.L_x_13) ;  /* 0x0000001800608947 */ /* 0x00cfea0003800000 */
[----:B------:R-:W0:Y:S01]  /*00f0*/  S2UR UR6, SR_CgaCtaId ;  /* 0x00000000000679c3 */ /* 0x000e220000008800 */
[----:B------:R-:W-:Y:S01]  /*0100*/  SHF.R.S32.HI R24, RZ, 0x4, R2 ;  /* 0x00000004ff187819 */ /* 0x000fe20000011402 */
[----:B------:R-:W-:Y:S01]  /*0110*/  UMOV UR4, 0x400 ;  /* 0x0000040000047882 */ /* 0x000fe20000000000 */
[----:B------:R-:W-:Y:S01]  /*0120*/  IMAD R18, R6, UR7, RZ ;  /* 0x0000000706127c24 */ /* 0x000fe2000f8e02ff */
[----:B------:R-:W-:Y:S01]  /*0130*/  UIADD3 UR5, UPT, UPT, UR4, 0x400, URZ ;  /* 0x0000040004057890 */ /* 0x000fe2000fffe0ff */
[----:B------:R-:W-:Y:S01]  /*0140*/  IADD3 R2, PT, PT, R24, -0x1, RZ ;  /* 0xffffffff18027810 */ /* 0x000fe20007ffe0ff */
[C-C-:B------:R-:W-:Y:S01]  /*0150*/  IMAD R14, R13.reuse, R0, R15.reuse ;  /* 0x000000000d0e7224 */ /* 0x140fe200078e020f */
[----:B------:R-:W-:Y:S01]  /*0160*/  MOV R27, RZ ;  /* 0x000000ff001b7202 */ /* 0x000fe20000000f00 */
[----:B------:R-:W-:Y:S01]  /*0170*/  IMAD R17, R13, R6, R15 ;  /* 0x000000060d117224 */ /* 0x000fe200078e020f */
[----:B------:R-:W-:Y:S02]  /*0180*/  ISETP.GE.U32.AND P0, PT, R2, 0x3, PT ;  /* 0x000000030200780c */ /* 0x000fe40003f06070 */
[----:B------:R-:W-:-:S02]  /*0190*/  MOV R19, RZ ;  /* 0x000000ff00137202 */ /* 0x000fc40000000f00 */
[----:B------:R-:W-:Y:S02]  /*01a0*/  SHF.L.U32 R18, R18, 0x4, RZ ;  /* 0x0000000412127819 */ /* 0x000fe400000006ff */
[----:B------:R-:W-:Y:S01]  /*01b0*/  SHF.R.S32.HI R12, RZ, 0x1f, R14 ;  /* 0x0000001fff0c7819 */ /* 0x000fe2000001140e */
[----:B0-----:R-:W-:Y:S02]  /*01c0*/  ULEA UR4, UR6, UR4, 0x18 ;  /* 0x0000000406047291 */ /* 0x001fe4000f8ec0ff */
[----:B------:R-:W-:-:S04]  /*01d0*/  ULEA UR5, UR6, UR5, 0x18 ;  /* 0x0000000506057291 */ /* 0x000fc8000f8ec0ff */
[----:B------:R-:W-:Y:S02]  /*01e0*/  LEA R2, R13, UR4, 0x6 ;  /* 0x000000040d027c11 */ /* 0x000fe4000f8e30ff */
[C---:B------:R-:W-:Y:S02]  /*01f0*/  LEA R16, R15.reuse, UR5, 0x2 ;  /* 0x000000050f107c11 */ /* 0x040fe4000f8e10ff */
[----:B------:R-:W-:Y:S02]  /*0200*/  LEA R15, R15, R2, 0x2 ;  /* 0x000000020f0f7211 */ /* 0x000fe400078e10ff */
[----:B------:R-:W-:Y:S01]  /*0210*/  LEA R13, R13, R16, 0x6 ;  /* 0x000000100d0d7211 */ /* 0x000fe200078e30ff */
[----:B------:R-:W-:Y:S06]  /*0220*/  @!P0 BRA `(.L_x_14) ;  /* 0x0000000c00748947 */ /* 0x000fec0003800000 */
[----:B------:R-:W-:Y:S01]  /*0230*/  LOP3.LUT R22, R24, 0x7fffffc, RZ, 0xc0, !PT ;  /* 0x07fffffc18167812 */ /* 0x000fe200078ec0ff */
[----:B------:R-:W-:Y:S01]  /*0240*/  IMAD R21, R0, 0x30, R3 ;  /* 0x0000003000157824 */ /* 0x000fe200078e0203 */
[-C--:B------:R-:W-:Y:S01]  /*0250*/  IADD3 R25, PT, PT, R4, R3.reuse, RZ ;  /* 0x0000000304197210 */ /* 0x080fe20007ffe0ff */
[----:B------:R-:W0:Y:S01]  /*0260*/  LDCU.128 UR12, c[0x0][0x380] ;  /* 0x00007000ff0c77ac */ /* 0x000e220008000c00 */
[-C--:B------:R-:W-:Y:S02]  /*0270*/  LEA R23, R0, R3.reuse, 0x5 ;  /* 0x0000000300177211 */ /* 0x080fe400078e28ff */
[----:B------:R-:W-:Y:S02]  /*0280*/  IADD3 R20, PT, PT, R18, 0x20, RZ ;  /* 0x0000002012147810 */ /* 0x000fe40007ffe0ff */
[----:B------:R-:W-:Y:S02]  /*0290*/  MOV R27, RZ ;  /* 0x000000ff001b7202 */ /* 0x000fe40000000f00 */
[----:B------:R-:W-:-:S02]  /*02a0*/  MOV R19, R3 ;  /* 0x0000000300137202 */ /* 0x000fc40000000f00 */
[----:B------:R-:W-:-:S07]  /*02b0*/  IADD3 R22, PT, PT, -R22, RZ, RZ ;  /* 0x000000ff16167210 */ /* 0x000fce0007ffe1ff */
.L_x_15:
[----:B------:R-:W-:Y:S02]  /*02c0*/  IADD3 R6, PT, PT, R20, -0x20, RZ ;  /* 0xffffffe014067810 */ /* 0x000fe40007ffe0ff */
[----:B------:R-:W-:Y:S02]  /*02d0*/  IADD3 R5, P1, PT, R14, R19, RZ ;  /* 0x000000130e057210 */ /* 0x000fe40007f3e0ff */
[----:B------:R-:W-:Y:S02]  /*02e0*/  IADD3 R7, P0, PT, R17, R6, RZ ;  /* 0x0000000611077210 */ /* 0x000fe40007f1e0ff */
[----:B------:R-:W-:Y:S02]  /*02f0*/  LEA.HI.X.SX32 R8, R19, R12, 0x1, P1 ;  /* 0x0000000c13087211 */ /* 0x000fe400008f0eff */
[----:B------:R-:W-:Y:S02]  /*0300*/  LEA.HI.X.SX32 R10, R6, RZ, 0x1, P0 ;  /* 0x000000ff060a7211 */ /* 0x000fe400000f0eff */
[----:B0-----:R-:W-:-:S02]  /*0310*/  LEA R6, P0, R7, UR12, 0x2 ;  /* 0x0000000c07067c11 */ /* 0x001fc4000f8010ff */
[----:B------:R-:W-:Y:S02]  /*0320*/  LEA R4, P1, R5, UR14, 0x2 ;  /* 0x0000000e05047c11 */ /* 0x000fe4000f8210ff */
[----:B------:R-:W-:Y:S02]  /*0330*/  LEA.HI.X R7, R7, UR13, R10, 0x2, P0 ;  /* 0x0000000d07077c11 */ /* 0x000fe400080f140a */
[----:B------:R-:W-:-:S03]  /*0340*/  LEA.HI.X R5, R5, UR15, R8, 0x2, P1 ;  /* 0x0000000f05057c11 */ /* 0x000fc600088f1408 */
[----:B------:R-:W2:Y:S04]  /*0350*/  LDG.E R6, desc[UR8][R6.64] ;  /* 0x0000000806067981 */ /* 0x000ea8000c1e1900 */
[----:B------:R-:W3:Y:S04]  /*0360*/  LDG.E R4, desc[UR8][R4.64] ;  /* 0x0000000804047981 */ /* 0x000ee8000c1e1900 */
[----:B--2---:R-:W-:Y:S04]  /*0370*/  STS [R15], R6 ;  /* 0x000000060f007388 */ /* 0x004fe80000000800 */
[----:B---3--:R-:W-:Y:S01]  /*0380*/  STS [R13], R4 ;  /* 0x000000040d007388 */ /* 0x008fe20000000800 */
[----:B------:R-:W-:Y:S06]  /*0390*/  BAR.SYNC.DEFER_BLOCKING 0x0 ;  /* 0x0000000000007b1d */ /* 0x000fec0000010000 */
[----:B------:R-:W-:Y:S04]  /*03a0*/  LDS R28, [R16] ;  /* 0x00000000101c7984 */ /* 0x000fe80000000800 */
[----:B------:R-:W0:Y:S04]  /*03b0*/  LDS.128 R8, [R2] ;  /* 0x0000000002087984 */ /* 0x000e280000000c00 */
[----:B------:R-:W1:Y:S04]  /*03c0*/  LDS R29, [R16+0x40] ;  /* 0x00004000101d7984 */ /* 0x000e680000000800 */
[----:B------:R-:W2:Y:S04]  /*03d0*/  LDS R5, [R16+0x80] ;  /* 0x0000800010057984 */ /* 0x000ea80000000800 */
[----:B------:R-:W3:Y:S01]  /*03e0*/  LDS R26, [R16+0xc0] ;  /* 0x0000c000101a7984 */ /* 0x000ee20000000800 */
[----:B0-----:R-:W-:-:S03]  /*03f0*/  FFMA R8, R8, R28, R27 ;  /* 0x0000001c08087223 */ /* 0x001fc6000000001b */
[----:B------:R-:W-:Y:S01]  /*0400*/  LDS R27, [R16+0x140] ;  /* 0x00014000101b7984 */ /* 0x000fe20000000800 */
[----:B-1----:R-:W-:-:S03]  /*0410*/  FFMA R29, R29, R9, R8 ;  /* 0x000000091d1d7223 */ /* 0x002fc60000000008 */
[----:B------:R-:W-:Y:S01]  /*0420*/  LDS R9, [R16+0x100] ;  /* 0x0001000010097984 */ /* 0x000fe20000000800 */
[----:B--2---:R-:W-:-:S03]  /*0430*/  FFMA R29, R5, R10, R29 ;  /* 0x0000000a051d7223 */ /* 0x004fc6000000001d */
[----:B------:R-:W0:Y:S01]  /*0440*/  LDS.128 R4, [R2+0x10] ;  /* 0x0000100002047984 */ /* 0x000e220000000c00 */
[----:B---3--:R-:W-:-:S03]  /*0450*/  FFMA R11, R26, R11, R29 ;  /* 0x0000000b1a0b7223 */ /* 0x008fc6000000001d */
[----:B------:R-:W1:Y:S04]  /*0460*/  LDS R8, [R16+0x180] ;  /* 0x0001800010087984 */ /* 0x000e680000000800 */
[----:B------:R-:W2:Y:S04]  /*0470*/  LDS R26, [R16+0x1c0] ;  /* 0x0001c000101a7984 */ /* 0x000ea80000000800 */
[----:B------:R-:W-:Y:S01]  /*0480*/  LDS R28, [R16+0x3c0] ;  /* 0x0003c000101c7984 */ /* 0x000fe20000000800 */
[----:B0-----:R-:W-:-:S04]  /*0490*/  FFMA R4, R4, R9, R11 ;  /* 0x0000000904047223 */ /* 0x001fc8000000000b */
[----:B------:R-:W-:Y:S02]  /*04a0*/  FFMA R27, R27, R5, R4 ;  /* 0x000000051b1b7223 */ /* 0x000fe40000000004 */
[----:B------:R-:W-:Y:S02]  /*04b0*/  LDS R5, [R16+0x200] ;  /* 0x0002000010057984 */ /* 0x000fe40000000800 */
[----:B-1----:R-:W-:Y:S02]  /*04c0*/  FFMA R27, R8, R6, R27 ;  /* 0x00000006081b7223 */ /* 0x002fe4000000001b */
[----:B------:R-:W0:Y:S02]  /*04d0*/  LDS.128 R8, [R2+0x20] ;  /* 0x0000200002087984 */ /* 0x000e240000000c00 */
[----:B--2---:R-:W-:Y:S01]  /*04e0*/  FFMA R7, R26, R7, R27 ;  /* 0x000000071a077223 */ /* 0x004fe2000000001b */
[----:B------:R-:W-:Y:S01]  /*04f0*/  IADD3 R26, PT, PT, R20, -0x10, RZ ;  /* 0xfffffff0141a7810 */ /* 0x000fe20007ffe0ff */
[----:B------:R-:W1:Y:S04]  /*0500*/  LDS R27, [R16+0x240] ;  /* 0x00024000101b7984 */ /* 0x000e680000000800 */
[----:B------:R-:W2:Y:S01]  /*0510*/  LDS R6, [R16+0x280] ;  /* 0x0002800010067984 */ /* 0x000ea20000000800 */
[----:B0-----:R-:W-:-:S03]  /*0520*/  FFMA R4, R8, R5, R7 ;  /* 0x0000000508047223 */ /* 0x001fc60000000007 */
[----:B------:R-:W0:Y:S01]  /*0530*/  LDS R8, [R16+0x2c0] ;  /* 0x0002c00010087984 */ /* 0x000e220000000800 */
[----:B-1----:R-:W-:-:S03]  /*0540*/  FFMA R27, R27, R9, R4 ;  /* 0x000000091b1b7223 */ /* 0x002fc60000000004 */
[----:B------:R-:W-:Y:S01]  /*0550*/  LDS R9, [R16+0x300] ;  /* 0x0003000010097984 */ /* 0x000fe20000000800 */
[----:B--2---:R-:W-:-:S03]  /*0560*/  FFMA R27, R6, R10, R27 ;  /* 0x0000000a061b7223 */ /* 0x004fc6000000001b */
[----:B------:R-:W1:Y:S04]  /*0570*/  LDS.128 R4, [R2+0x30] ;  /* 0x0000300002047984 */ /* 0x000e680000000c00 */
[----:B------:R-:W2:Y:S01]  /*0580*/  LDS R10, [R16+0x340] ;  /* 0x00034000100a7984 */ /* 0x000ea20000000800 */
[----:B0-----:R-:W-:Y:S01]  /*0590*/  FFMA R11, R8, R11, R27 ;  /* 0x0000000b080b7223 */ /* 0x001fe2000000001b */
[----:B------:R-:W-:-:S03]  /*05a0*/  IADD3 R8, P0, PT, R17, R26, RZ ;  /* 0x0000001a11087210 */ /* 0x000fc60007f1e0ff */
[----:B-1----:R-:W-:Y:S01]  /*05b0*/  FFMA R9, R4, R9, R11 ;  /* 0x0000000904097223 */ /* 0x002fe2000000000b */
[----:B------:R-:W-:Y:S02]  /*05c0*/  LEA.HI.X.SX32 R11, R26, RZ, 0x1, P0 ;  /* 0x000000ff1a0b7211 */ /* 0x000fe400000f0eff */
[----:B------:R-:W-:Y:S01]  /*05d0*/  LEA R26, P0, R8, UR12, 0x2 ;  /* 0x0000000c081a7c11 */ /* 0x000fe2000f8010ff */
[----:B--2---:R-:W-:-:S03]  /*05e0*/  FFMA R9, R10, R5, R9 ;  /* 0x000000050a097223 */ /* 0x004fc60000000009 */
[----:B------:R-:W-:Y:S02]  /*05f0*/  LEA.HI.X R27, R8, UR13, R11, 0x2, P0 ;  /* 0x0000000d081b7c11 */ /* 0x000fe400080f140b */
[----:B------:R-:W0:Y:S01]  /*0600*/  LDS R8, [R16+0x380] ;  /* 0x0003800010087984 */ /* 0x000e220000000800 */
[----:B------:R-:W-:Y:S01]  /*0610*/  BAR.SYNC.DEFER_BLOCKING 0x0 ;  /* 0x0000000000007b1d */ /* 0x000fe20000010000 */
[----:B------:R-:W-:-:S04]  /*0620*/  IADD3 R5, P0, PT, R14, R25, RZ ;  /* 0x000000190e057210 */ /* 0x000fc80007f1e0ff */
[----:B------:R-:W-:Y:S02]  /*0630*/  LEA.HI.X.SX32 R10, R25, R12, 0x1, P0 ;  /* 0x0000000c190a7211 */ /* 0x000fe400000f0eff */
[----:B------:R-:W-:-:S04]  /*0640*/  LEA R4, P0, R5, UR14, 0x2 ;  /* 0x0000000e05047c11 */ /* 0x000fc8000f8010ff */
[----:B------:R-:W-:Y:S01]  /*0650*/  LEA.HI.X R5, R5, UR15, R10, 0x2, P0 ;  /* 0x0000000f05057c11 */ /* 0x000fe200080f140a */
[----:B------:R-:W2:Y:S04]  /*0660*/  LDG.E R27, desc[UR8][R26.64] ;  /* 0x000000081a1b7981 */ /* 0x000ea8000c1e1900 */
[----:B------:R-:W3:Y:S01]  /*0670*/  LDG.E R4, desc[UR8][R4.64] ;  /* 0x0000000804047981 */ /* 0x000ee2000c1e1900 */
[----:B0-----:R-:W-:-:S04]  /*0680*/  FFMA R6, R8, R6, R9 ;  /* 0x0000000608067223 */ /* 0x001fc80000000009 */
[----:B------:R-:W-:Y:S01]  /*0690*/  FFMA R7, R28, R7, R6 ;  /* 0x000000071c077223 */ /* 0x000fe20000000006 */
        /* <DEDUP_REMOVED lines=17> */
[----:B------:R-:W3:Y:S04]  /*07b0*/  LDS R26, [R16+0x1c0] ;  /* 0x0001c000101a7984 */ /* 0x000ee80000000800 */
[----:B------:R-:W-:Y:S01]  /*07c0*/  LDS R28, [R16+0x3c0] ;  /* 0x0003c000101c7984 */ /* 0x000fe20000000800 */
[----:B0-----:R-:W-:-:S04]  /*07d0*/  FFMA R4, R4, R9, R11 ;  /* 0x0000000904047223 */ /* 0x001fc8000000000b */
[----:B-1----:R-:W-:Y:S02]  /*07e0*/  FFMA R27, R27, R5, R4 ;  /* 0x000000051b1b7223 */ /* 0x002fe40000000004 */
[----:B------:R-:W-:Y:S02]  /*07f0*/  LDS R5, [R16+0x200] ;  /* 0x0002000010057984 */ /* 0x000fe40000000800 */
[----:B--2---:R-:W-:Y:S02]  /*0800*/  FFMA R27, R8, R6, R27 ;  /* 0x00000006081b7223 */ /* 0x004fe4000000001b */
[----:B------:R-:W0:Y:S02]  /*0810*/  LDS.128 R8, [R2+0x20] ;  /* 0x0000200002087984 */ /* 0x000e240000000c00 */
[----:B---3--:R-:W-:Y:S02]  /*0820*/  FFMA R7, R26, R7, R27 ;  /* 0x000000071a077223 */ /* 0x008fe4000000001b */
[----:B------:R-:W1:Y:S04]  /*0830*/  LDS R27, [R16+0x240] ;  /* 0x00024000101b7984 */ /* 0x000e680000000800 */
[----:B------:R-:W2:Y:S01]  /*0840*/  LDS R4, [R16+0x280] ;  /* 0x0002800010047984 */ /* 0x000ea20000000800 */
[----:B0-----:R-:W-:-:S04]  /*0850*/  FFMA R8, R8, R5, R7 ;  /* 0x0000000508087223 */ /* 0x001fc80000000007 */
[----:B-1----:R-:W-:Y:S02]  /*0860*/  FFMA R27, R27, R9, R8 ;  /* 0x000000091b1b7223 */ /* 0x002fe40000000008 */
[----:B------:R-:W-:Y:S02]  /*0870*/  LDS R9, [R16+0x300] ;  /* 0x0003000010097984 */ /* 0x000fe40000000800 */
[----:B--2---:R-:W-:Y:S02]  /*0880*/  FFMA R10, R4, R10, R27 ;  /* 0x0000000a040a7223 */ /* 0x004fe4000000001b */
[----:B------:R-:W0:Y:S02]  /*0890*/  LDS.128 R4, [R2+0x30] ;  /* 0x0000300002047984 */ /* 0x000e240000000c00 */
[----:B------:R-:W-:Y:S01]  /*08a0*/  FFMA R11, R29, R11, R10 ;  /* 0x0000000b1d0b7223 */ /* 0x000fe2000000000a */
[----:B------:R-:W-:Y:S01]  /*08b0*/  IADD3 R10, P0, PT, R17, R20, RZ ;  /* 0x00000014110a7210 */ /* 0x000fe20007f1e0ff */
[----:B------:R-:W1:Y:S02]  /*08c0*/  LDS R8, [R16+0x340] ;  /* 0x0003400010087984 */ /* 0x000e640000000800 */
[----:B0-----:R-:W-:Y:S01]  /*08d0*/  FFMA R9, R4, R9, R11 ;  /* 0x0000000904097223 */ /* 0x001fe2000000000b */
[----:B------:R-:W-:-:S02]  /*08e0*/  LEA.HI.X.SX32 R11, R20, RZ, 0x1, P0 ;  /* 0x000000ff140b7211 */ /* 0x000fc400000f0eff */
[----:B------:R-:W-:Y:S01]  /*08f0*/  LEA R26, P0, R10, UR12, 0x2 ;  /* 0x0000000c0a1a7c11 */ /* 0x000fe2000f8010ff */
[----:B-1----:R-:W-:Y:S02]  /*0900*/  FFMA R9, R8, R5, R9 ;  /* 0x0000000508097223 */ /* 0x002fe40000000009 */
[----:B------:R-:W0:Y:S01]  /*0910*/  LDS R8, [R16+0x380] ;  /* 0x0003800010087984 */ /* 0x000e220000000800 */
[----:B------:R-:W-:Y:S01]  /*0920*/  LEA.HI.X R27, R10, UR13, R11, 0x2, P0 ;  /* 0x0000000d0a1b7c11 */ /* 0x000fe200080f140b */
        /* <DEDUP_REMOVED lines=17> */
[----:B0-----:R-:W-:-:S04]  /*0a40*/  FFMA R8, R8, R29, R7 ;  /* 0x0000001d08087223 */ /* 0x001fc80000000007 */
[----:B-1----:R-:W-:Y:S02]  /*0a50*/  FFMA R5, R6, R9, R8 ;  /* 0x0000000906057223 */ /* 0x002fe40000000008 */
[----:B------:R-:W-:Y:S02]  /*0a60*/  LDS R9, [R16+0x100] ;  /* 0x0001000010097984 */ /* 0x000fe40000000800 */
[----:B--2---:R-:W-:Y:S02]  /*0a70*/  FFMA R27, R28, R10, R5 ;  /* 0x0000000a1c1b7223 */ /* 0x004fe40000000005 */
[----:B------:R-:W0:Y:S02]  /*0a80*/  LDS.128 R4, [R2+0x10] ;  /* 0x0000100002047984 */ /* 0x000e240000000c00 */
[----:B---3--:R-:W-:Y:S02]  /*0a90*/  FFMA R11, R26, R11, R27 ;  /* 0x0000000b1a0b7223 */ /* 0x008fe4000000001b */
        /* <DEDUP_REMOVED lines=9> */
[----:B---3--:R-:W-:Y:S01]  /*0b30*/  FFMA R7, R26, R7, R27 ;  /* 0x000000071a077223 */ /* 0x008fe2000000001b */
[----:B------:R-:W-:Y:S01]  /*0b40*/  IADD3 R26, PT, PT, R20, 0x10, RZ ;  /* 0x00000010141a7810 */ /* 0x000fe20007ffe0ff */
        /* <DEDUP_REMOVED lines=24> */
[----:B------:R-:W-:Y:S02]  /*0cd0*/  IADD3 R22, PT, PT, R22, 0x4, RZ ;  /* 0x0000000416167810 */ /* 0x000fe40007ffe0ff */
[----:B------:R-:W-:Y:S02]  /*0ce0*/  LEA R19, R0, R19, 0x6 ;  /* 0x0000001300137211 */ /* 0x000fe400078e30ff */
[----:B------:R-:W-:-:S02]  /*0cf0*/  ISETP.NE.AND P0, PT, R22, RZ, PT ;  /* 0x000000ff1600720c */ /* 0x000fc40003f05270 */
[----:B------:R-:W-:Y:S01]  /*0d00*/  LEA R25, R0, R25, 0x6 ;  /* 0x0000001900197211 */ /* 0x000fe200078e30ff */
[----:B0-----:R-:W-:Y:S01]  /*0d10*/  FFMA R6, R8, R6, R9 ;  /* 0x0000000608067223 */ /* 0x001fe20000000009 */
[----:B------:R-:W-:Y:S02]  /*0d20*/  LEA R23, R0, R23, 0x6 ;  /* 0x0000001700177211 */ /* 0x000fe400078e30ff */
[----:B------:R-:W-:Y:S01]  /*0d30*/  IADD3 R20, PT, PT, R20, 0x40, RZ ;  /* 0x0000004014147810 */ /* 0x000fe20007ffe0ff */
[----:B------:R-:W-:Y:S01]  /*0d40*/  FFMA R7, R28, R7, R6 ;  /* 0x000000071c077223 */ /* 0x000fe20000000006 */
[----:B------:R-:W-:Y:S01]  /*0d50*/  LEA R21, R0, R21, 0x6 ;  /* 0x0000001500157211 */ /* 0x000fe200078e30ff */
        /* <DEDUP_REMOVED lines=36> */
[----:B-1----:R-:W-:-:S04]  /*0fa0*/  FFMA R5, R27, R5, R4 ;  /* 0x000000051b057223 */ /* 0x002fc80000000004 */
[----:B--2---:R-:W-:-:S04]  /*0fb0*/  FFMA R6, R8, R6, R5 ;  /* 0x0000000608067223 */ /* 0x004fc80000000005 */
[----:B------:R-:W-:Y:S01]  /*0fc0*/  FFMA R27, R29, R7, R6 ;  /* 0x000000071d1b7223 */ /* 0x000fe20000000006 */
[----:B------:R-:W-:Y:S06]  /*0fd0*/  BAR.SYNC.DEFER_BLOCKING 0x0 ;  /* 0x0000000000007b1d */ /* 0x000fec0000010000 */
[----:B------:R-:W-:Y:S05]  /*0fe0*/  @P0 BRA `(.L_x_15) ;  /* 0xfffffff000b40947 */ /* 0x000fea000383ffff */
[----:B------:R-:W-:-:S07]  /*0ff0*/  LOP3.LUT R19, R24, 0x7fffffc, RZ, 0xc0, !PT ;  /* 0x07fffffc18137812 */ /* 0x000fce00078ec0ff */
.L_x_14:
[----:B------:R-:W-:-:S13]  /*1000*/  LOP3.LUT P0, R4, R24, 0x3, RZ, 0xc0, !PT ;  /* 0x0000000318047812 */ /* 0x000fda000780c0ff */
[----:B------:R-:W-:Y:S05]  /*1010*/  @!P0 BRA `(.L_x_13) ;  /* 0x0000000800948947 */ /* 0x000fea0003800000 */
[----:B------:R-:W-:Y:S02]  /*1020*/  ISETP.NE.AND P1, PT, R4, 0x1, PT ;  /* 0x000000010400780c */ /* 0x000fe40003f25270 */
[----:B------:R-:W-:Y:S02]  /*1030*/  LOP3.LUT R24, R24, 0x1, RZ, 0xc0, !PT ;  /* 0x0000000118187812 */ /* 0x000fe400078ec0ff */
[----:B------:R-:W-:Y:S02]  /*1040*/  SHF.L.U32 R20, R0, 0x4, RZ ;  /* 0x0000000400147819 */ /* 0x000fe400000006ff */
[----:B------:R-:W-:-:S07]  /*1050*/  ISETP.NE.U32.AND P0, PT, R24, 0x1, PT ;  /* 0x000000011800780c */ /* 0x000fce0003f05070 */
[----:B------:R-:W-:Y:S06]  /*1060*/  @!P1 BRA `(.L_x_16) ;  /* 0x0000000400a89947 */ /* 0x000fec0003800000 */
[----:B------:R-:W0:Y:S01]  /*1070*/  LDCU.128 UR12, c[0x0][0x380] ;  /* 0x00007000ff0c77ac */ /* 0x000e220008000c00 */
[----:B------:R-:W-:Y:S01]  /*1080*/  LEA R22, R19, R18, 0x4 ;  /* 0x0000001213167211 */ /* 0x000fe200078e20ff */
[----:B------:R-:W-:-:S03]  /*1090*/  IMAD R21, R20, R19, R3 ;  /* 0x0000001314157224 */ /* 0x000fc600078e0203 */
[----:B------:R-:W-:Y:S02]  /*10a0*/  IADD3 R7, P2, PT, R17, R22, RZ ;  /* 0x0000001611077210 */ /* 0x000fe40007f5e0ff */
[----:B------:R-:W-:Y:S02]  /*10b0*/  IADD3 R5, P1, PT, R14, R21, RZ ;  /* 0x000000150e057210 */ /* 0x000fe40007f3e0ff */
[----:B------:R-:W-:Y:S02]  /*10c0*/  LEA.HI.X.SX32 R10, R22, RZ, 0x1, P2 ;  /* 0x000000ff160a7211 */ /* 0x000fe400010f0eff */
[----:B------:R-:W-:Y:S02]  /*10d0*/  LEA.HI.X.SX32 R8, R21, R12, 0x1, P1 ;  /* 0x0000000c15087211 */ /* 0x000fe400008f0eff */
[----:B0-----:R-:W-:Y:S02]  /*10e0*/  LEA R6, P2, R7, UR12, 0x2 ;  /* 0x0000000c07067c11 */ /* 0x001fe4000f8410ff */
[----:B------:R-:W-:-:S02]  /*10f0*/  LEA R4, P1, R5, UR14, 0x2 ;  /* 0x0000000e05047c11 */ /* 0x000fc4000f8210ff */
[----:B------:R-:W-:Y:S02]  /*1100*/  LEA.HI.X R7, R7, UR13, R10, 0x2, P2 ;  /* 0x0000000d07077c11 */ /* 0x000fe400090f140a */
[----:B------:R-:W-:-:S03]  /*1110*/  LEA.HI.X R5, R5, UR15, R8, 0x2, P1 ;  /* 0x0000000f05057c11 */ /* 0x000fc600088f1408 */
[----:B------:R-:W2:Y:S04]  /*1120*/  LDG.E R6, desc[UR8][R6.64] ;  /* 0x0000000806067981 */ /* 0x000ea8000c1e1900 */
[----:B------:R-:W3:Y:S01]  /*1130*/  LDG.E R24, desc[UR8][R4.64] ;  /* 0x0000000804187981 */ /* 0x000ee2000c1e1900 */
[----:B------:R-:W-:Y:S02]  /*1140*/  IADD3 R22, PT, PT, R22, 0x10, RZ ;  /* 0x0000001016167810 */ /* 0x000fe40007ffe0ff */
[----:B------:R-:W-:Y:S01]  /*1150*/  IADD3 R21, PT, PT, R20, R21, RZ ;  /* 0x0000001514157210 */ /* 0x000fe20007ffe0ff */
[----:B--2---:R-:W-:Y:S04]  /*1160*/  STS [R15], R6 ;  /* 0x000000060f007388 */ /* 0x004fe80000000800 */
[----:B---3--:R-:W-:Y:S01]  /*1170*/  STS [R13], R24 ;  /* 0x000000180d007388 */ /* 0x008fe20000000800 */
[----:B------:R-:W-:Y:S06]  /*1180*/  BAR.SYNC.DEFER_BLOCKING 0x0 ;  /* 0x0000000000007b1d */ /* 0x000fec0000010000 */
[----:B------:R-:W-:Y:S04]  /*1190*/  LDS R23, [R16] ;  /* 0x0000000010177984 */ /* 0x000fe80000000800 */
[----:B------:R-:W0:Y:S04]  /*11a0*/  LDS.128 R8, [R2] ;  /* 0x0000000002087984 */ /* 0x000e280000000c00 */
[----:B------:R-:W1:Y:S04]  /*11b0*/  LDS R29, [R16+0x40] ;  /* 0x00004000101d7984 */ /* 0x000e680000000800 */
[----:B------:R-:W2:Y:S04]  /*11c0*/  LDS R25, [R16+0x80] ;  /* 0x0000800010197984 */ /* 0x000ea80000000800 */
[----:B------:R-:W-:Y:S04]  /*11d0*/  LDS.128 R4, [R2+0x10] ;  /* 0x0000100002047984 */ /* 0x000fe80000000c00 */
[----:B------:R-:W-:Y:S04]  /*11e0*/  LDS R24, [R16+0x140] ;  /* 0x0001400010187984 */ /* 0x000fe80000000800 */
[----:B------:R-:W-:Y:S01]  /*11f0*/  LDS R28, [R16+0x3c0] ;  /* 0x0003c000101c7984 */ /* 0x000fe20000000800 */
[----:B0-----:R-:W-:-:S03]  /*1200*/  FFMA R26, R8, R23, R27 ;  /* 0x00000017081a7223 */ /* 0x001fc6000000001b */
[----:B------:R-:W0:Y:S01]  /*1210*/  LDS R8, [R16+0xc0] ;  /* 0x0000c00010087984 */ /* 0x000e220000000800 */
[----:B-1----:R-:W-:-:S03]  /*1220*/  FFMA R26, R29, R9, R26 ;  /* 0x000000091d1a7223 */ /* 0x002fc6000000001a */
[----:B------:R-:W1:Y:S01]  /*1230*/  LDS R9, [R16+0x100] ;  /* 0x0001000010097984 */ /* 0x000e620000000800 */
[----:B--2---:R-:W-:-:S03]  /*1240*/  FFMA R25, R25, R10, R26 ;  /* 0x0000000a19197223 */ /* 0x004fc6000000001a */
[----:B------:R-:W2:Y:S04]  /*1250*/  LDS R23, [R16+0x180] ;  /* 0x0001800010177984 */ /* 0x000ea80000000800 */
[----:B------:R-:W3:Y:S04]  /*1260*/  LDS R26, [R16+0x1c0] ;  /* 0x0001c000101a7984 */ /* 0x000ee80000000800 */
[----:B------:R-:W-:Y:S01]  /*1270*/  LDS R29, [R16+0x340] ;  /* 0x00034000101d7984 */ /* 0x000fe20000000800 */
[----:B0-----:R-:W-:-:S03]  /*1280*/  FFMA R11, R8, R11, R25 ;  /* 0x0000000b080b7223 */ /* 0x001fc60000000019 */
[----:B------:R-:W-:Y:S01]  /*1290*/  LDS R25, [R16+0x280] ;  /* 0x0002800010197984 */ /* 0x000fe20000000800 */
[----:B-1----:R-:W-:-:S04]  /*12a0*/  FFMA R9, R4, R9, R11 ;  /* 0x0000000904097223 */ /* 0x002fc8000000000b */
[----:B------:R-:W-:Y:S02]  /*12b0*/  FFMA R4, R24, R5, R9 ;  /* 0x0000000518047223 */ /* 0x000fe40000000009 */
[----:B------:R-:W-:Y:S02]  /*12c0*/  LDS R5, [R16+0x200] ;  /* 0x0002000010057984 */ /* 0x000fe40000000800 */
[----:B--2---:R-:W-:Y:S01]  /*12d0*/  FFMA R23, R23, R6, R4 ;  /* 0x0000000617177223 */ /* 0x004fe20000000004 */
[----:B------:R-:W-:Y:S01]  /*12e0*/  IADD3 R6, P1, PT, R17, R22, RZ ;  /* 0x0000001611067210 */ /* 0x000fe20007f3e0ff */
[----:B------:R-:W0:Y:S02]  /*12f0*/  LDS.128 R8, [R2+0x20] ;  /* 0x0000200002087984 */ /* 0x000e240000000c00 */
[----:B---3--:R-:W-:Y:S01]  /*1300*/  FFMA R7, R26, R7, R23 ;  /* 0x000000071a077223 */ /* 0x008fe20000000017 */
[----:B------:R-:W-:Y:S01]  /*1310*/  LEA.HI.X.SX32 R23, R22, RZ, 0x1, P1 ;  /* 0x000000ff16177211 */ /* 0x000fe200008f0eff */
[----:B------:R-:W1:Y:S01]  /*1320*/  LDS R24, [R16+0x240] ;  /* 0x0002400010187984 */ /* 0x000e620000000800 */
[----:B------:R-:W-:-:S03]  /*1330*/  LEA R22, P2, R6, UR12, 0x2 ;  /* 0x0000000c06167c11 */ /* 0x000fc6000f8410ff */
[----:B------:R-:W2:Y:S01]  /*1340*/  LDS R4, [R16+0x2c0] ;  /* 0x0002c00010047984 */ /* 0x000ea20000000800 */
[----:B------:R-:W-:Y:S01]  /*1350*/  LEA.HI.X R23, R6, UR13, R23, 0x2, P2 ;  /* 0x0000000d06177c11 */ /* 0x000fe200090f1417 */
[----:B0-----:R-:W-:Y:S01]  /*1360*/  FFMA R7, R8, R5, R7 ;  /* 0x0000000508077223 */ /* 0x001fe20000000007 */
[----:B------:R-:W-:-:S03]  /*1370*/  IADD3 R5, P1, PT, R14, R21, RZ ;  /* 0x000000150e057210 */ /* 0x000fc60007f3e0ff */
[----:B-1----:R-:W-:Y:S01]  /*1380*/  FFMA R6, R24, R9, R7 ;  /* 0x0000000918067223 */ /* 0x002fe20000000007 */
[----:B------:R-:W-:Y:S02]  /*1390*/  LEA.HI.X.SX32 R8, R21, R12, 0x1, P1 ;  /* 0x0000000c15087211 */ /* 0x000fe400008f0eff */
[----:B------:R-:W-:Y:S01]  /*13a0*/  LEA R24, P2, R5, UR14, 0x2 ;  /* 0x0000000e05187c11 */ /* 0x000fe2000f8410ff */
[----:B------:R-:W-:Y:S01]  /*13b0*/  FFMA R7, R25, R10, R6 ;  /* 0x0000000a19077223 */ /* 0x000fe20000000006 */
[----:B------:R-:W-:Y:S02]  /*13c0*/  LDS R21, [R16+0x380] ;  /* 0x0003800010157984 */ /* 0x000fe40000000800 */
[----:B------:R-:W-:Y:S01]  /*13d0*/  LEA.HI.X R25, R5, UR15, R8, 0x2, P2 ;  /* 0x0000000f05197c11 */ /* 0x000fe200090f1408 */
[----:B--2---:R-:W-:Y:S01]  /*13e0*/  FFMA R11, R4, R11, R7 ;  /* 0x0000000b040b7223 */ /* 0x004fe20000000007 */
[----:B------:R-:W-:Y:S04]  /*13f0*/  LDS R8, [R16+0x300] ;  /* 0x0003000010087984 */ /* 0x000fe80000000800 */
[----:B------:R-:W0:Y:S01]  /*1400*/  LDS.128 R4, [R2+0x30] ;  /* 0x0000300002047984 */ /* 0x000e220000000c00 */
[----:B------:R-:W-:Y:S06]  /*1410*/  BAR.SYNC.DEFER_BLOCKING 0x0 ;  /* 0x0000000000007b1d */ /* 0x000fec0000010000 */
[----:B------:R1:W2:Y:S04]  /*1420*/  LDG.E R22, desc[UR8][R22.64] ;  /* 0x0000000816167981 */ /* 0x0002a8000c1e1900 */
[----:B------:R-:W3:Y:S01]  /*1430*/  LDG.E R25, desc[UR8][R24.64] ;  /* 0x0000000818197981 */ /* 0x000ee2000c1e1900 */
[----:B------:R-:W-:Y:S01]  /*1440*/  IADD3 R19, PT, PT, R19, 0x2, RZ ;  /* 0x0000000213137810 */ /* 0x000fe20007ffe0ff */
[----:B0-----:R-:W-:-:S04]  /*1450*/  FFMA R4, R4, R8, R11 ;  /* 0x0000000804047223 */ /* 0x001fc8000000000b */
[----:B------:R-:W-:-:S04]  /*1460*/  FFMA R4, R29, R5, R4 ;  /* 0x000000051d047223 */ /* 0x000fc80000000004 */
[----:B------:R-:W-:-:S04]  /*1470*/  FFMA R21, R21, R6, R4 ;  /* 0x0000000615157223 */ /* 0x000fc80000000004 */
[----:B-1----:R-:W-:Y:S01]  /*1480*/  FFMA R23, R28, R7, R21 ;  /* 0x000000071c177223 */ /* 0x002fe20000000015 */
[----:B--2---:R-:W-:Y:S04]  /*1490*/  STS [R15], R22 ;  /* 0x000000160f007388 */ /* 0x004fe80000000800 */
[----:B---3--:R-:W-:Y:S01]  /*14a0*/  STS [R13], R25 ;  /* 0x000000190d007388 */ /* 0x008fe20000000800 */
[----:B------:R-:W-:Y:S06]  /*14b0*/  BAR.SYNC.DEFER_BLOCKING 0x0 ;  /* 0x0000000000007b1d */ /* 0x000fec0000010000 */
[----:B------:R-:W-:Y:S04]  /*14c0*/  LDS R27, [R16] ;  /* 0x00000000101b7984 */ /* 0x000fe80000000800 */
[----:B------:R-:W0:Y:S04]  /*14d0*/  LDS.128 R8, [R2] ;  /* 0x0000000002087984 */ /* 0x000e280000000c00 */
[----:B------:R-:W1:Y:S04]  /*14e0*/  LDS R26, [R16+0x40] ;  /* 0x00004000101a7984 */ /* 0x000e680000000800 */
[----:B------:R-:W2:Y:S04]  /*14f0*/  LDS R29, [R16+0x80] ;  /* 0x00008000101d7984 */ /* 0x000ea80000000800 */
[----:B------:R-:W3:Y:S04]  /*1500*/  LDS R24, [R16+0xc0] ;  /* 0x0000c00010187984 */ /* 0x000ee80000000800 */
[----:B------:R-:W-:Y:S04]  /*1510*/  LDS R21, [R16+0x100] ;  /* 0x0001000010157984 */ /* 0x000fe80000000800 */
[----:B------:R-:W4:Y:S04]  /*1520*/  LDS.128 R4, [R2+0x10] ;  /* 0x0000100002047984 */ /* 0x000f280000000c00 */
[----:B------:R-:W5:Y:S04]  /*1530*/  LDS R22, [R16+0x140] ;  /* 0x0001400010167984 */ /* 0x000f680000000800 */
[----:B------:R-:W-:Y:S04]  /*1540*/  LDS R25, [R16+0x200] ;  /* 0x0002000010197984 */ /* 0x000fe80000000800 */
[----:B------:R-:W-:Y:S01]  /*1550*/  LDS R28, [R16+0x380] ;  /* 0x00038000101c7984 */ /* 0x000fe20000000800 */
[----:B0-----:R-:W-:-:S04]  /*1560*/  FFMA R23, R8, R27, R23 ;  /* 0x0000001b08177223 */ /* 0x001fc80000000017 */
[----:B-1----:R-:W-:Y:S02]  /*1570*/  FFMA R26, R26, R9, R23 ;  /* 0x000000091a1a7223 */ /* 0x002fe40000000017 */
[----:B------:R-:W0:Y:S02]  /*1580*/  LDS R23, [R16+0x180] ;  /* 0x0001800010177984 */ /* 0x000e240000000800 */
[----:B--2---:R-:W-:Y:S02]  /*1590*/  FFMA R29, R29, R10, R26 ;  /* 0x0000000a1d1d7223 */ /* 0x004fe4000000001a */
[----:B------:R-:W1:Y:S02]  /*15a0*/  LDS R26, [R16+0x1c0] ;  /* 0x0001c000101a7984 */ /* 0x000e640000000800 */
[----:B---3--:R-:W-:Y:S02]  /*15b0*/  FFMA R29, R24, R11, R29 ;  /* 0x0000000b181d7223 */ /* 0x008fe4000000001d */
[----:B------:R-:W2:Y:S04]  /*15c0*/  LDS.128 R8, [R2+0x20] ;  /* 0x0000200002087984 */ /* 0x000ea80000000c00 */
[----:B------:R-:W3:Y:S01]  /*15d0*/  LDS R24, [R16+0x240] ;  /* 0x0002400010187984 */ /* 0x000ee20000000800 */
[----:B----4-:R-:W-:-:S04]  /*15e0*/  FFMA R21, R4, R21, R29 ;  /* 0x0000001504157223 */ /* 0x010fc8000000001d */
[----:B-----5:R-:W-:Y:S02]  /*15f0*/  FFMA R22, R22, R5, R21 ;  /* 0x0000000516167223 */ /* 0x020fe40000000015 */
[----:B------:R-:W4:Y:S02]  /*1600*/  LDS R21, [R16+0x280] ;  /* 0x0002800010157984 */ /* 0x000f240000000800 */
[----:B0-----:R-:W-:Y:S02]  /*1610*/  FFMA R23, R23, R6, R22 ;  /* 0x0000000617177223 */ /* 0x001fe40000000016 */
[----:B------:R-:W0:Y:S02]  /*1620*/  LDS R22, [R16+0x2c0] ;  /* 0x0002c00010167984 */ /* 0x000e240000000800 */
[----:B-1----:R-:W-:Y:S02]  /*1630*/  FFMA R27, R26, R7, R23 ;  /* 0x000000071a1b7223 */ /* 0x002fe40000000017 */
[----:B------:R-:W-:Y:S02]  /*1640*/  LDS R23, [R16+0x300] ;  /* 0x0003000010177984 */ /* 0x000fe40000000800 */
[----:B--2---:R-:W-:-:S02]  /*1650*/  FFMA R25, R8, R25, R27 ;  /* 0x0000001908197223 */ /* 0x004fc4000000001b */
[----:B------:R-:W1:Y:S02]  /*1660*/  LDS.128 R4, [R2+0x30] ;  /* 0x0000300002047984 */ /* 0x000e640000000c00 */
[----:B---3--:R-:W-:Y:S02]  /*1670*/  FFMA R26, R24, R9, R25 ;  /* 0x00000009181a7223 */ /* 0x008fe40000000019 */
[----:B------:R-:W2:Y:S04]  /*1680*/  LDS R8, [R16+0x340] ;  /* 0x0003400010087984 */ /* 0x000ea80000000800 */
[----:B------:R-:W3:Y:S01]  /*1690*/  LDS R24, [R16+0x3c0] ;  /* 0x0003c00010187984 */ /* 0x000ee20000000800 */
[----:B----4-:R-:W-:-:S04]  /*16a0*/  FFMA R21, R21, R10, R26 ;  /* 0x0000000a15157223 */ /* 0x010fc8000000001a */
[----:B0-----:R-:W-:-:S04]  /*16b0*/  FFMA R11, R22, R11, R21 ;  /* 0x0000000b160b7223 */ /* 0x001fc80000000015 */
[----:B-1----:R-:W-:-:S04]  /*16c0*/  FFMA R11, R4, R23, R11 ;  /* 0x00000017040b7223 */ /* 0x002fc8000000000b */
[----:B--2---:R-:W-:-:S04]  /*16d0*/  FFMA R5, R8, R5, R11 ;  /* 0x0000000508057223 */ /* 0x004fc8000000000b */
[----:B------:R-:W-:-:S04]  /*16e0*/  FFMA R5, R28, R6, R5 ;  /* 0x000000061c057223 */ /* 0x000fc80000000005 */
[----:B---3--:R-:W-:Y:S01]  /*16f0*/  FFMA R27, R24, R7, R5 ;  /* 0x00000007181b7223 */ /* 0x008fe20000000005 */
[----:B------:R-:W-:Y:S06]  /*1700*/  BAR.SYNC.DEFER_BLOCKING 0x0 ;  /* 0x0000000000007b1d */ /* 0x000fec0000010000 */
.L_x_16:
[----:B------:R-:W-:Y:S05]  /*1710*/  @P0 BRA `(.L_x_13) ;  /* 0x0000000000d40947 */ /* 0x000fea0003800000 */
[----:B------:R-:W0:Y:S01]  /*1720*/  LDCU.128 UR12, c[0x0][0x380] ;  /* 0x00007000ff0c77ac */ /* 0x000e220008000c00 */
[----:B------:R-:W-:Y:S01]  /*1730*/  IMAD R5, R20, R19, R3 ;  /* 0x0000001314057224 */ /* 0x000fe200078e0203 */
[----:B------:R-:W-:-:S04]  /*1740*/  LEA R18, R19, R18, 0x4 ;  /* 0x0000001213127211 */ /* 0x000fc800078e20ff */
[----:B------:R-:W-:Y:S02]  /*1750*/  IADD3 R14, P1, PT, R14, R5, RZ ;  /* 0x000000050e0e7210 */ /* 0x000fe40007f3e0ff */
[----:B------:R-:W-:Y:S02]  /*1760*/  IADD3 R17, P0, PT, R17, R18, RZ ;  /* 0x0000001211117210 */ /* 0x000fe40007f1e0ff */
[----:B------:R-:W-:Y:S02]  /*1770*/  LEA.HI.X.SX32 R5, R5, R12, 0x1, P1 ;  /* 0x0000000c05057211 */ /* 0x000fe400008f0eff */
[----:B------:R-:W-:Y:S02]  /*1780*/  LEA.HI.X.SX32 R4, R18, RZ, 0x1, P0 ;  /* 0x000000ff12047211 */ /* 0x000fe400000f0eff */
[----:B0-----:R-:W-:Y:S02]  /*1790*/  LEA R8, P1, R17, UR12, 0x2 ;  /* 0x0000000c11087c11 */ /* 0x001fe4000f8210ff */
[----:B------:R-:W-:-:S02]  /*17a0*/  LEA R18, P0, R14, UR14, 0x2 ;  /* 0x0000000e0e127c11 */ /* 0x000fc4000f8010ff */
        /* <DEDUP_REMOVED lines=15> */
[----:B------:R-:W5:Y:S04]  /*18a0*/  LDS R19, [R16+0x180] ;  /* 0x0001800010137984 */ /* 0x000f680000000800 */
[----:B------:R-:W5:Y:S04]  /*18b0*/  LDS R20, [R16+0x1c0] ;  /* 0x0001c00010147984 */ /* 0x000f680000000800 */
[----:B------:R-:W-:Y:S01]  /*18c0*/  LDS.128 R12, [R2+0x20] ;  /* 0x00002000020c7984 */ /* 0x000fe20000000c00 */
[----:B0-----:R-:W-:-:S03]  /*18d0*/  FFMA R24, R4, R21, R27 ;  /* 0x0000001504187223 */ /* 0x001fc6000000001b */
[----:B------:R-:W0:Y:S01]  /*18e0*/  LDS R21, [R16+0x200] ;  /* 0x0002000010157984 */ /* 0x000e220000000800 */
[----:B-1----:R-:W-:-:S03]  /*18f0*/  FFMA R24, R25, R5, R24 ;  /* 0x0000000519187223 */ /* 0x002fc60000000018 */
[----:B------:R-:W1:Y:S01]  /*1900*/  LDS R4, [R16+0x240] ;  /* 0x0002400010047984 */ /* 0x000e620000000800 */
[----:B--2---:R-:W-:-:S03]  /*1910*/  FFMA R23, R23, R6, R24 ;  /* 0x0000000617177223 */ /* 0x004fc60000000018 */
[----:B------:R-:W2:Y:S01]  /*1920*/  LDS R5, [R16+0x280] ;  /* 0x0002800010057984 */ /* 0x000ea20000000800 */
[----:B---3--:R-:W-:-:S03]  /*1930*/  FFMA R23, R22, R7, R23 ;  /* 0x0000000716177223 */ /* 0x008fc60000000017 */
[----:B------:R-:W3:Y:S04]  /*1940*/  LDS R6, [R16+0x2c0] ;  /* 0x0002c00010067984 */ /* 0x000ee80000000800 */
[----:B------:R-:W-:Y:S01]  /*1950*/  LDS R7, [R16+0x300] ;  /* 0x0003000010077984 */ /* 0x000fe20000000800 */
[----:B----4-:R-:W-:-:S03]  /*1960*/  FFMA R23, R8, R17, R23 ;  /* 0x0000001108177223 */ /* 0x010fc60000000017 */
[----:B------:R-:W4:Y:S01]  /*1970*/  LDS.128 R24, [R2+0x30] ;  /* 0x0000300002187984 */ /* 0x000f220000000c00 */
[----:B-----5:R-:W-:-:S03]  /*1980*/  FFMA R18, R18, R9, R23 ;  /* 0x0000000912127223 */ /* 0x020fc60000000017 */
[----:B------:R-:W5:Y:S01]  /*1990*/  LDS R22, [R16+0x340] ;  /* 0x0003400010167984 */ /* 0x000f620000000800 */
[----:B------:R-:W-:-:S03]  /*19a0*/  FFMA R19, R19, R10, R18 ;  /* 0x0000000a13137223 */ /* 0x000fc60000000012 */
[----:B------:R-:W5:Y:S01]  /*19b0*/  LDS R17, [R16+0x380] ;  /* 0x0003800010117984 */ /* 0x000f620000000800 */
[----:B------:R-:W-:-:S03]  /*19c0*/  FFMA R11, R20, R11, R19 ;  /* 0x0000000b140b7223 */ /* 0x000fc60000000013 */
[----:B------:R-:W5:Y:S01]  /*19d0*/  LDS R8, [R16+0x3c0] ;  /* 0x0003c00010087984 */ /* 0x000f620000000800 */
[----:B0-----:R-:W-:-:S04]  /*19e0*/  FFMA R11, R12, R21, R11 ;  /* 0x000000150c0b7223 */ /* 0x001fc8000000000b */
[----:B-1----:R-:W-:-:S04]  /*19f0*/  FFMA R4, R4, R13, R11 ;  /* 0x0000000d04047223 */ /* 0x002fc8000000000b */
[----:B--2---:R-:W-:-:S04]  /*1a00*/  FFMA R5, R5, R14, R4 ;  /* 0x0000000e05057223 */ /* 0x004fc80000000004 */
[----:B---3--:R-:W-:-:S04]  /*1a10*/  FFMA R5, R6, R15, R5 ;  /* 0x0000000f06057223 */ /* 0x008fc80000000005 */
[----:B----4-:R-:W-:-:S04]  /*1a20*/  FFMA R5, R24, R7, R5 ;  /* 0x0000000718057223 */ /* 0x010fc80000000005 */
[----:B-----5:R-:W-:-:S04]  /*1a30*/  FFMA R22, R22, R25, R5 ;  /* 0x0000001916167223 */ /* 0x020fc80000000005 */
[----:B------:R-:W-:-:S04]  /*1a40*/  FFMA R17, R17, R26, R22 ;  /* 0x0000001a11117223 */ /* 0x000fc80000000016 */
[----:B------:R-:W-:Y:S01]  /*1a50*/  FFMA R27, R8, R27, R17 ;  /* 0x0000001b081b7223 */ /* 0x000fe20000000011 */
[----:B------:R-:W-:Y:S06]  /*1a60*/  BAR.SYNC.DEFER_BLOCKING 0x0 ;  /* 0x0000000000007b1d */ /* 0x000fec0000010000 */
.L_x_13:
[----:B------:R-:W0:Y:S01]  /*1a70*/  S2R R5, SR_TID.X ;  /* 0x0000000000057919 */ /* 0x000e220000002100 */
[----:B------:R-:W1:Y:S01]  /*1a80*/  LDCU.64 UR4, c[0x0][0x390] ;  /* 0x00007200ff0477ac */ /* 0x000e620008000a00 */
[----:B------:R-:W-:Y:S01]  /*1a90*/  SHF.L.U32 R2, R0, 0x4, RZ ;  /* 0x0000000400027819 */ /* 0x000fe200000006ff */
[----:B------:R-:W0:Y:S04]  /*1aa0*/  S2R R4, SR_TID.Y ;  /* 0x0000000000047919 */ /* 0x000e280000002200 */
[----:B------:R-:W-:Y:S02]  /*1ab0*/  IMAD R3, R2, UR7, R3 ;  /* 0x0000000702037c24 */ /* 0x000fe4000f8e0203 */
[----:B0-----:R-:W-:-:S03]  /*1ac0*/  IMAD R2, R5, R0, R4 ;  /* 0x0000000005027224 */ /* 0x001fc600078e0204 */
[----:B------:R-:W-:Y:S02]  /*1ad0*/  SHF.R.S32.HI R0, RZ, 0x1f, R3 ;  /* 0x0000001fff007819 */ /* 0x000fe40000011403 */
[----:B------:R-:W-:-:S04]  /*1ae0*/  IADD3 R3, P0, PT, R2, R3, RZ ;  /* 0x0000000302037210 */ /* 0x000fc80007f1e0ff */
[----:B------:R-:W-:Y:S02]  /*1af0*/  LEA.HI.X.SX32 R0, R2, R0, 0x1, P0 ;  /* 0x0000000002007211 */ /* 0x000fe400000f0eff */
[----:B-1----:R-:W-:-:S04]  /*1b00*/  LEA R2, P0, R3, UR4, 0x2 ;  /* 0x0000000403027c11 */ /* 0x002fc8000f8010ff */
[----:B------:R-:W-:-:S05]  /*1b10*/  LEA.HI.X R3, R3, UR5, R0, 0x2, P0 ;  /* 0x0000000503037c11 */ /* 0x000fca00080f1400 */
[----:B------:R-:W-:Y:S01]  /*1b20*/  STG.E desc[UR8][R2.64], R27 ;  /* 0x0000001b02007986 */ /* 0x000fe2000c101908 */
[----:B------:R-:W-:Y:S05]  /*1b30*/  EXIT ;  /* 0x000000000000794d */ /* 0x000fea0003800000 */
.L_x_17:
        /* <DEDUP_REMOVED lines=12> */
.L_x_26:


//--------------------- .text._Z39Matrix_Multiplication_AB_Kernel_PoormanPKfS0_Pfiii --------------------------
	.section	.text._Z39Matrix_Multiplication_AB_Kernel_PoormanPKfS0_Pfiii,"ax",@progbits
	.align	128
        .global         _Z39Matrix_Multiplication_AB_Kernel_PoormanPKfS0_Pfiii
        .type           _Z39Matrix_Multiplication_AB_Kernel_PoormanPKfS0_Pfiii,@function
        .size           _Z39Matrix_Multiplication_AB_Kernel_PoormanPKfS0_Pfiii,(.L_x_27 - _Z39Matrix_Multiplication_AB_Kernel_PoormanPKfS0_Pfiii)
        .other          _Z39Matrix_Multiplication_AB_Kernel_PoormanPKfS0_Pfiii,@"STO_CUDA_ENTRY STV_DEFAULT"
_Z39Matrix_Multiplication_AB_Kernel_PoormanPKfS0_Pfiii:
.text._Z39Matrix_Multiplication_AB_Kernel_PoormanPKfS0_Pfiii:
[----:B------:R-:W-:Y:S08]  /*0000*/  LDC R1, c[0x0][0x37c] ;  /* 0x0000df00ff017b82 */ /* 0x000ff00000000800 */
[----:B------:R-:W0:Y:S01]  /*0010*/  LDC R0, c[0x0][0x39c] ;  /* 0x0000e700ff007b82 */ /* 0x000e220000000800 */
[----:B------:R-:W1:Y:S01]  /*0020*/  S2R R2, SR_TID.X ;  /* 0x0000000000027919 */ /* 0x000e620000002100 */
[----:B------:R-:W2:Y:S01]  /*0030*/  LDCU.64 UR6, c[0x0][0x358] ;  /* 0x00006b00ff0677ac */ /* 0x000ea20008000a00 */
[----:B------:R-:W-:Y:S01]  /*0040*/  HFMA2 R25, -RZ, RZ, 0, 0 ;  /* 0x00000000ff197431 */ /* 0x000fe200000001ff */
[----:B------:R-:W3:Y:S04]  /*0050*/  S2R R3, SR_TID.Y ;  /* 0x0000000000037919 */ /* 0x000ee80000002200 */
[----:B------:R-:W1:Y:S08]  /*0060*/  LDC R15, c[0x0][0x360] ;  /* 0x0000d800ff0f7b82 */ /* 0x000e700000000800 */
[----:B------:R-:W1:Y:S08]  /*0070*/  S2UR UR4, SR_CTAID.X ;  /* 0x00000000000479c3 */ /* 0x000e700000002500 */
[----:B------:R-:W3:Y:S01]  /*0080*/  S2UR UR5, SR_CTAID.Y ;  /* 0x00000000000579c3 */ /* 0x000ee20000002600 */
[----:B0-----:R-:W-:-:S07]  /*0090*/  ISETP.GE.AND P0, PT, R0, 0x1, PT ;  /* 0x000000010000780c */ /* 0x001fce0003f06270 */
[----:B------:R-:W3:Y:S01]  /*00a0*/  LDC R14, c[0x0][0x364] ;  /* 0x0000d900ff0e7b82 */ /* 0x000ee20000000800 */
[----:B-1----:R-:W-:Y:S02]  /*00b0*/  IMAD R15, R15, UR4, R2 ;  /* 0x000000040f0f7c24 */ /* 0x002fe4000f8e0202 */
[----:B---3--:R-:W-:-:S03]  /*00c0*/  IMAD R14, R14, UR5, R3 ;  /* 0x000000050e0e7c24 */ /* 0x008fc6000f8e0203 */
[----:B--2---:R-:W-:Y:S05]  /*00d0*/  @!P0 BRA `(.L_x_18) ;  /* 0x0000000400c88947 */ /* 0x004fea0003800000 */
[C---:B------:R-:W-:Y:S01]  /*00e0*/  ISETP.GE.U32.AND P1, PT, R0.reuse, 0x8, PT ;  /* 0x000000080000780c */ /* 0x040fe20003f26070 */
[----:B------:R-:W-:Y:S01]  /*00f0*/  IMAD R17, R15, R0, RZ ;  /* 0x000000000f117224 */ /* 0x000fe200078e02ff */
[----:B------:R-:W-:Y:S02]  /*0100*/  LOP3.LUT R24, R0, 0x7, RZ, 0xc0, !PT ;  /* 0x0000000700187812 */ /* 0x000fe400078ec0ff */
[----:B------:R-:W-:Y:S02]  /*0110*/  MOV R25, RZ ;  /* 0x000000ff00197202 */ /* 0x000fe40000000f00 */
[----:B------:R-:W-:Y:S02]  /*0120*/  ISETP.NE.AND P0, PT, R24, RZ, PT ;  /* 0x000000ff1800720c */ /* 0x000fe40003f05270 */
[----:B------:R-:W-:-:S05]  /*0130*/  MOV R18, RZ ;  /* 0x000000ff00127202 */ /* 0x000fca0000000f00 */
[----:B------:R-:W-:Y:S06]  /*0140*/  @!P1 BRA `(.L_x_19) ;  /* 0x0000000000c89947 */ /* 0x000fec0003800000 */
[----:B------:R-:W0:Y:S01]  /*0150*/  LDCU.64 UR4, c[0x0][0x380] ;  /* 0x00007000ff0477ac */ /* 0x000e220008000a00 */
[----:B------:R-:W-:Y:S02]  /*0160*/  LOP3.LUT R18, R0, 0x7ffffff8, RZ, 0xc0, !PT ;  /* 0x7ffffff800127812 */ /* 0x000fe400078ec0ff */
[----:B------:R-:W-:Y:S02]  /*0170*/  MOV R25, RZ ;  /* 0x000000ff00197202 */ /* 0x000fe40000000f00 */
[----:B------:R-:W-:Y:S02]  /*0180*/  MOV R16, R17 ;  /* 0x0000001100107202 */ /* 0x000fe40000000f00 */
[----:B------:R-:W-:Y:S02]  /*0190*/  MOV R20, R14 ;  /* 0x0000000e00147202 */ /* 0x000fe40000000f00 */
[----:B------:R-:W-:Y:S01]  /*01a0*/  IADD3 R19, PT, PT, -R18, RZ, RZ ;  /* 0x000000ff12137210 */ /* 0x000fe20007ffe1ff */
[----:B0-----:R-:W-:-:S04]  /*01b0*/  UIADD3 UR4, UP0, UPT, UR4, 0x10, URZ ;  /* 0x0000001004047890 */ /* 0x001fc8000ff1e0ff */
[----:B------:R-:W-:-:S12]  /*01c0*/  UIADD3.X UR5, UPT, UPT, URZ, UR5, URZ, UP0, !UPT ;  /* 0x00000005ff057290 */ /* 0x000fd800087fe4ff */
.L_x_20:
[----:B------:R-:W0:Y:S01]  /*01d0*/  LDC.64 R10, c[0x0][0x388] ;  /* 0x0000e200ff0a7b82 */ /* 0x000e220000000a00 */
[----:B------:R-:W-:Y:S02]  /*01e0*/  MOV R2, UR4 ;  /* 0x0000000400027c02 */ /* 0x000fe40008000f00 */
[----:B------:R-:W-:-:S03]  /*01f0*/  MOV R3, UR5 ;  /* 0x0000000500037c02 */ /* 0x000fc60008000f00 */
[----:B------:R-:W-:Y:S02]  /*0200*/  IMAD.WIDE R2, R16, 0x4, R2 ;  /* 0x0000000410027825 */ /* 0x000fe400078e0202 */
[----:B------:R-:W1:Y:S03]  /*0210*/  LDC R23, c[0x0][0x3a0] ;  /* 0x0000e800ff177b82 */ /* 0x000e660000000800 */
[----:B------:R-:W2:Y:S04]  /*0220*/  LDG.E R26, desc[UR6][R2.64+-0x10] ;  /* 0xfffff006021a7981 */ /* 0x000ea8000c1e1900 */
[----:B------:R-:W3:Y:S04]  /*0230*/  LDG.E R22, desc[UR6][R2.64+-0xc] ;  /* 0xfffff40602167981 */ /* 0x000ee8000c1e1900 */
[----:B------:R-:W4:Y:S01]  /*0240*/  LDG.E R27, desc[UR6][R2.64+-0x8] ;  /* 0xfffff806021b7981 */ /* 0x000f22000c1e1900 */
[----:B0-----:R-:W-:-:S05]  /*0250*/  IMAD.WIDE R10, R20, 0x4, R10 ;  /* 0x00000004140a7825 */ /* 0x001fca00078e020a */
[----:B------:R0:W2:Y:S01]  /*0260*/  LDG.E R28, desc[UR6][R10.64] ;  /* 0x000000060a1c7981 */ /* 0x0000a2000c1e1900 */
[----:B-1----:R-:W-:-:S05]  /*0270*/  IMAD.WIDE R12, R23, 0x4, R10 ;  /* 0x00000004170c7825 */ /* 0x002fca00078e020a */
[----:B------:R1:W3:Y:S01]  /*0280*/  LDG.E R21, desc[UR6][R12.64] ;  /* 0x000000060c157981 */ /* 0x0002e2000c1e1900 */
[----:B------:R-:W-:-:S04]  /*0290*/  IMAD.WIDE R8, R23, 0x4, R12 ;  /* 0x0000000417087825 */ /* 0x000fc800078e020c */
[C---:B------:R-:W-:Y:S02]  /*02a0*/  IMAD.WIDE R6, R23.reuse, 0x4, R8 ;  /* 0x0000000417067825 */ /* 0x040fe400078e0208 */
[----:B------:R-:W4:Y:S02]  /*02b0*/  LDG.E R8, desc[UR6][R8.64] ;  /* 0x0000000608087981 */ /* 0x000f24000c1e1900 */
[C---:B------:R-:W-:Y:S02]  /*02c0*/  IMAD.WIDE R4, R23.reuse, 0x4, R6 ;  /* 0x0000000417047825 */ /* 0x040fe400078e0206 */
[----:B------:R5:W4:Y:S02]  /*02d0*/  LDG.E R29, desc[UR6][R6.64] ;  /* 0x00000006061d7981 */ /* 0x000b24000c1e1900 */
[C---:B0-----:R-:W-:Y:S02]  /*02e0*/  IMAD.WIDE R10, R23.reuse, 0x4, R4 ;  /* 0x00000004170a7825 */ /* 0x041fe400078e0204 */
[----:B------:R-:W4:Y:S04]  /*02f0*/  LDG.E R9, desc[UR6][R2.64+0x8] ;  /* 0x0000080602097981 */ /* 0x000f28000c1e1900 */
[----:B------:R-:W4:Y:S01]  /*0300*/  LDG.E R5, desc[UR6][R4.64] ;  /* 0x0000000604057981 */ /* 0x000f22000c1e1900 */
[----:B-1----:R-:W-:-:S03]  /*0310*/  IMAD.WIDE R12, R23, 0x4, R10 ;  /* 0x00000004170c7825 */ /* 0x002fc600078e020a */
[----:B------:R-:W4:Y:S01]  /*0320*/  LDG.E R4, desc[UR6][R2.64] ;  /* 0x0000000602047981 */ /* 0x000f22000c1e1900 */
[----:B-----5:R-:W-:-:S06]  /*0330*/  IMAD.WIDE R6, R23, 0x4, R12 ;  /* 0x0000000417067825 */ /* 0x020fcc00078e020c */
[----:B------:R-:W5:Y:S01]  /*0340*/  LDG.E R7, desc[UR6][R6.64] ;  /* 0x0000000606077981 */ /* 0x000f62000c1e1900 */
[----:B--2---:R-:W-:-:S03]  /*0350*/  FFMA R25, R26, R28, R25 ;  /* 0x0000001c1a197223 */ /* 0x004fc60000000019 */
[----:B------:R-:W2:Y:S04]  /*0360*/  LDG.E R26, desc[UR6][R2.64+-0x4] ;  /* 0xfffffc06021a7981 */ /* 0x000ea8000c1e1900 */
[----:B------:R-:W5:Y:S04]  /*0370*/  LDG.E R28, desc[UR6][R10.64] ;  /* 0x000000060a1c7981 */ /* 0x000f68000c1e1900 */
[----:B------:R-:W5:Y:S04]  /*0380*/  LDG.E R11, desc[UR6][R2.64+0x4] ;  /* 0x00000406020b7981 */ /* 0x000f68000c1e1900 */
[----:B------:R-:W5:Y:S04]  /*0390*/  LDG.E R10, desc[UR6][R2.64+0xc] ;  /* 0x00000c06020a7981 */ /* 0x000f68000c1e1900 */
[----:B------:R-:W5:Y:S01]  /*03a0*/  LDG.E R2, desc[UR6][R12.64] ;  /* 0x000000060c027981 */ /* 0x000f62000c1e1900 */
[----:B---3--:R-:W-:Y:S01]  /*03b0*/  FFMA R22, R22, R21, R25 ;  /* 0x0000001516167223 */ /* 0x008fe20000000019 */
[----:B------:R-:W-:-:S03]  /*03c0*/  IADD3 R19, PT, PT, R19, 0x8, RZ ;  /* 0x0000000813137810 */ /* 0x000fc60007ffe0ff */
[----:B----4-:R-:W-:Y:S01]  /*03d0*/  FFMA R27, R27, R8, R22 ;  /* 0x000000081b1b7223 */ /* 0x010fe20000000016 */
[----:B------:R-:W-:Y:S02]  /*03e0*/  ISETP.NE.AND P1, PT, R19, RZ, PT ;  /* 0x000000ff1300720c */ /* 0x000fe40003f25270 */
[----:B------:R-:W-:Y:S02]  /*03f0*/  LEA R20, R23, R20, 0x3 ;  /* 0x0000001417147211 */ /* 0x000fe400078e18ff */
[----:B------:R-:W-:Y:S01]  /*0400*/  IADD3 R16, PT, PT, R16, 0x8, RZ ;  /* 0x0000000810107810 */ /* 0x000fe20007ffe0ff */
[----:B--2---:R-:W-:-:S04]  /*0410*/  FFMA R27, R26, R29, R27 ;  /* 0x0000001d1a1b7223 */ /* 0x004fc8000000001b */
[----:B------:R-:W-:-:S04]  /*0420*/  FFMA R4, R4, R5, R27 ;  /* 0x0000000504047223 */ /* 0x000fc8000000001b */
[----:B-----5:R-:W-:-:S04]  /*0430*/  FFMA R4, R11, R28, R4 ;  /* 0x0000001c0b047223 */ /* 0x020fc80000000004 */
[----:B------:R-:W-:-:S04]  /*0440*/  FFMA R9, R9, R2, R4 ;  /* 0x0000000209097223 */ /* 0x000fc80000000004 */
[----:B------:R-:W-:Y:S01]  /*0450*/  FFMA R25, R10, R7, R9 ;  /* 0x000000070a197223 */ /* 0x000fe20000000009 */
[----:B------:R-:W-:Y:S06]  /*0460*/  @P1 BRA `(.L_x_20) ;  /* 0xfffffffc00581947 */ /* 0x000fec000383ffff */
.L_x_19:
[----:B------:R-:W-:Y:S05]  /*0470*/  @!P0 BRA `(.L_x_18) ;  /* 0x0000000000e08947 */ /* 0x000fea0003800000 */
[----:B------:R-:W-:Y:S02]  /*0480*/  ISETP.GE.U32.AND P0, PT, R24, 0x4, PT ;  /* 0x000000041800780c */ /* 0x000fe40003f06070 */
[----:B------:R-:W-:-:S04]  /*0490*/  LOP3.LUT R16, R0, 0x3, RZ, 0xc0, !PT ;  /* 0x0000000300107812 */ /* 0x000fc800078ec0ff */
[----:B------:R-:W-:-:S07]  /*04a0*/  ISETP.NE.AND P1, PT, R16, RZ, PT ;  /* 0x000000ff1000720c */ /* 0x000fce0003f25270 */
[----:B------:R-:W-:Y:S06]  /*04b0*/  @!P0 BRA `(.L_x_21) ;  /* 0x00000000005c8947 */ /* 0x000fec0003800000 */
[----:B------:R-:W0:Y:S01]  /*04c0*/  LDC R19, c[0x0][0x3a0] ;  /* 0x0000e800ff137b82 */ /* 0x000e220000000800 */
[----:B------:R-:W-:-:S07]  /*04d0*/  IADD3 R5, PT, PT, R17, R18, RZ ;  /* 0x0000001211057210 */ /* 0x000fce0007ffe0ff */
[----:B------:R-:W1:Y:S08]  /*04e0*/  LDC.64 R8, c[0x0][0x388] ;  /* 0x0000e200ff087b82 */ /* 0x000e700000000a00 */
[----:B------:R-:W2:Y:S01]  /*04f0*/  LDC.64 R2, c[0x0][0x380] ;  /* 0x0000e000ff027b82 */ /* 0x000ea20000000a00 */
[----:B0-----:R-:W-:-:S04]  /*0500*/  IMAD R7, R18, R19, R14 ;  /* 0x0000001312077224 */ /* 0x001fc800078e020e */
[----:B-1----:R-:W-:-:S04]  /*0510*/  IMAD.WIDE R8, R7, 0x4, R8 ;  /* 0x0000000407087825 */ /* 0x002fc800078e0208 */
[----:B------:R-:W-:Y:S02]  /*0520*/  IMAD.WIDE R10, R19, 0x4, R8 ;  /* 0x00000004130a7825 */ /* 0x000fe400078e0208 */
[----:B------:R-:W3:Y:S02]  /*0530*/  LDG.E R8, desc[UR6][R8.64] ;  /* 0x0000000608087981 */ /* 0x000ee4000c1e1900 */
[----:B--2---:R-:W-:-:S04]  /*0540*/  IMAD.WIDE R2, R5, 0x4, R2 ;  /* 0x0000000405027825 */ /* 0x004fc800078e0202 */
[C---:B------:R-:W-:Y:S01]  /*0550*/  IMAD.WIDE R4, R19.reuse, 0x4, R10 ;  /* 0x0000000413047825 */ /* 0x040fe200078e020a */
[----:B------:R-:W3:Y:S04]  /*0560*/  LDG.E R12, desc[UR6][R2.64] ;  /* 0x00000006020c7981 */ /* 0x000ee8000c1e1900 */
[----:B------:R-:W2:Y:S01]  /*0570*/  LDG.E R10, desc[UR6][R10.64] ;  /* 0x000000060a0a7981 */ /* 0x000ea2000c1e1900 */
[----:B------:R-:W-:-:S03]  /*0580*/  IMAD.WIDE R6, R19, 0x4, R4 ;  /* 0x0000000413067825 */ /* 0x000fc600078e0204 */
[----:B------:R-:W2:Y:S04]  /*0590*/  LDG.E R13, desc[UR6][R2.64+0x4] ;  /* 0x00000406020d7981 */ /* 0x000ea8000c1e1900 */
[----:B------:R-:W4:Y:S04]  /*05a0*/  LDG.E R20, desc[UR6][R4.64] ;  /* 0x0000000604147981 */ /* 0x000f28000c1e1900 */
[----:B------:R-:W4:Y:S04]  /*05b0*/  LDG.E R19, desc[UR6][R2.64+0x8] ;  /* 0x0000080602137981 */ /* 0x000f28000c1e1900 */
[----:B------:R-:W5:Y:S04]  /*05c0*/  LDG.E R21, desc[UR6][R2.64+0xc] ;  /* 0x00000c0602157981 */ /* 0x000f68000c1e1900 */
[----:B------:R-:W5:Y:S01]  /*05d0*/  LDG.E R6, desc[UR6][R6.64] ;  /* 0x0000000606067981 */ /* 0x000f62000c1e1900 */
[----:B------:R-:W-:Y:S01]  /*05e0*/  IADD3 R18, PT, PT, R18, 0x4, RZ ;  /* 0x0000000412127810 */ /* 0x000fe20007ffe0ff */
[----:B---3--:R-:W-:-:S04]  /*05f0*/  FFMA R12, R12, R8, R25 ;  /* 0x000000080c0c7223 */ /* 0x008fc80000000019 */
[----:B--2---:R-:W-:-:S04]  /*0600*/  FFMA R12, R13, R10, R12 ;  /* 0x0000000a0d0c7223 */ /* 0x004fc8000000000c */
[----:B----4-:R-:W-:-:S04]  /*0610*/  FFMA R12, R19, R20, R12 ;  /* 0x00000014130c7223 */ /* 0x010fc8000000000c */
[----:B-----5:R-:W-:-:S07]  /*0620*/  FFMA R25, R21, R6, R12 ;  /* 0x0000000615197223 */ /* 0x020fce000000000c */
.L_x_21:
[----:B------:R-:W-:Y:S05]  /*0630*/  @!P1 BRA `(.L_x_18) ;  /* 0x0000000000709947 */ /* 0x000fea0003800000 */
[----:B------:R-:W-:Y:S01]  /*0640*/  ISETP.NE.AND P0, PT, R16, 0x1, PT ;  /* 0x000000011000780c */ /* 0x000fe20003f05270 */
[----:B------:R-:W0:Y:S01]  /*0650*/  LDC.64 R10, c[0x0][0x388] ;  /* 0x0000e200ff0a7b82 */ /* 0x000e220000000a00 */
[----:B------:R-:W-:-:S04]  /*0660*/  LOP3.LUT R0, R0, 0x1, RZ, 0xc0, !PT ;  /* 0x0000000100007812 */ /* 0x000fc800078ec0ff */
[----:B------:R-:W-:-:S03]  /*0670*/  ISETP.NE.U32.AND P1, PT, R0, 0x1, PT ;  /* 0x000000010000780c */ /* 0x000fc60003f25070 */
[----:B------:R-:W1:Y:S04]  /*0680*/  LDC.64 R6, c[0x0][0x380] ;  /* 0x0000e000ff067b82 */ /* 0x000e680000000a00 */
[----:B------:R-:W-:-:S04]  /*0690*/  @P0 IADD3 R9, PT, PT, R17, R18, RZ ;  /* 0x0000001211090210 */ /* 0x000fc80007ffe0ff */
[----:B------:R-:W2:Y:S08]  /*06a0*/  @P0 LDC R13, c[0x0][0x3a0] ;  /* 0x0000e800ff0d0b82 */ /* 0x000eb00000000800 */
[----:B------:R-:W3:Y:S08]  /*06b0*/  @!P1 LDC R21, c[0x0][0x3a0] ;  /* 0x0000e800ff159b82 */ /* 0x000ef00000000800 */
[----:B------:R-:W4:Y:S01]  /*06c0*/  LDC.64 R4, c[0x0][0x380] ;  /* 0x0000e000ff047b82 */ /* 0x000f220000000a00 */
[----:B-1----:R-:W-:-:S05]  /*06d0*/  @P0 IMAD.WIDE R6, R9, 0x4, R6 ;  /* 0x0000000409060825 */ /* 0x002fca00078e0206 */
[----:B------:R-:W5:Y:S02]  /*06e0*/  @P0 LDG.E R0, desc[UR6][R6.64] ;  /* 0x0000000606000981 */ /* 0x000f64000c1e1900 */
[----:B------:R-:W1:Y:S01]  /*06f0*/  LDC.64 R2, c[0x0][0x388] ;  /* 0x0000e200ff027b82 */ /* 0x000e620000000a00 */
[C---:B--2---:R-:W-:Y:S01]  /*0700*/  @P0 IMAD R19, R18.reuse, R13, R14 ;  /* 0x0000000d12130224 */ /* 0x044fe200078e020e */
[----:B------:R-:W-:-:S03]  /*0710*/  @P0 IADD3 R18, PT, PT, R18, 0x2, RZ ;  /* 0x0000000212120810 */ /* 0x000fc60007ffe0ff */
[----:B0-----:R-:W-:Y:S01]  /*0720*/  @P0 IMAD.WIDE R10, R19, 0x4, R10 ;  /* 0x00000004130a0825 */ /* 0x001fe200078e020a */
[----:B------:R-:W-:Y:S01]  /*0730*/  @!P1 IADD3 R17, PT, PT, R17, R18, RZ ;  /* 0x0000001211119210 */ /* 0x000fe20007ffe0ff */
[----:B------:R-:W2:Y:S02]  /*0740*/  @P0 LDG.E R19, desc[UR6][R6.64+0x4] ;  /* 0x0000040606130981 */ /* 0x000ea4000c1e1900 */
[----:B------:R-:W-:Y:S02]  /*0750*/  @P0 IMAD.WIDE R8, R13, 0x4, R10 ;  /* 0x000000040d080825 */ /* 0x000fe400078e020a */
[----:B------:R-:W5:Y:S02]  /*0760*/  @P0 LDG.E R12, desc[UR6][R10.64] ;  /* 0x000000060a0c0981 */ /* 0x000f64000c1e1900 */
[----:B---3--:R-:W-:Y:S02]  /*0770*/  @!P1 IMAD R13, R18, R21, R14 ;  /* 0x00000015120d9224 */ /* 0x008fe400078e020e */
[----:B----4-:R-:W-:Y:S01]  /*0780*/  @!P1 IMAD.WIDE R4, R17, 0x4, R4 ;  /* 0x0000000411049825 */ /* 0x010fe200078e0204 */
[----:B------:R-:W2:Y:S05]  /*0790*/  @P0 LDG.E R8, desc[UR6][R8.64] ;  /* 0x0000000608080981 */ /* 0x000eaa000c1e1900 */
[----:B------:R-:W3:Y:S01]  /*07a0*/  @!P1 LDG.E R4, desc[UR6][R4.64] ;  /* 0x0000000604049981 */ /* 0x000ee2000c1e1900 */
[----:B-1----:R-:W-:-:S06]  /*07b0*/  @!P1 IMAD.WIDE R2, R13, 0x4, R2 ;  /* 0x000000040d029825 */ /* 0x002fcc00078e0202 */
[----:B------:R-:W3:Y:S01]  /*07c0*/  @!P1 LDG.E R2, desc[UR6][R2.64] ;  /* 0x0000000602029981 */ /* 0x000ee2000c1e1900 */
[----:B-----5:R-:W-:-:S04]  /*07d0*/  @P0 FFMA R0, R0, R12, R25 ;  /* 0x0000000c00000223 */ /* 0x020fc80000000019 */
[----:B--2---:R-:W-:-:S04]  /*07e0*/  @P0 FFMA R25, R19, R8, R0 ;  /* 0x0000000813190223 */ /* 0x004fc80000000000 */
[----:B---3--:R-:W-:-:S07]  /*07f0*/  @!P1 FFMA R25, R4, R2, R25 ;  /* 0x0000000204199223 */ /* 0x008fce0000000019 */
.L_x_18:
[----:B------:R-:W0:Y:S01]  /*0800*/  LDC.64 R2, c[0x0][0x390] ;  /* 0x0000e400ff027b82 */ /* 0x000e220000000a00 */
[----:B------:R-:W1:Y:S02]  /*0810*/  LDCU UR4, c[0x0][0x3a0] ;  /* 0x00007400ff0477ac */ /* 0x000e640008000800 */
[----:B-1----:R-:W-:-:S04]  /*0820*/  IMAD R15, R15, UR4, R14 ;  /* 0x000000040f0f7c24 */ /* 0x002fc8000f8e020e */
[----:B0-----:R-:W-:-:S05]  /*0830*/  IMAD.WIDE R2, R15, 0x4, R2 ;  /* 0x000000040f027825 */ /* 0x001fca00078e0202 */
[----:B------:R-:W-:Y:S01]  /*0840*/  STG.E desc[UR6][R2.64], R25 ;  /* 0x0000001902007986 */ /* 0x000fe2000c101906 */
[----:B------:R-:W-:Y:S05]  /*0850*/  EXIT ;  /* 0x000000000000794d */ /* 0x000fea0003800000 */
.L_x_22:
        /* <DEDUP_REMOVED lines=10> */
.L_x_27:


//--------------------- .nv.shared.reserved.0     --------------------------
	.section	.nv.shared.reserved.0,"aw",@nobits
	.weak		__nv_reservedSMEM_offset_0_alias
	.size		__nv_reservedSMEM_offset_0_alias, 0, 64
	.other		__nv_reservedSMEM_offset_0_alias,@"STO_CUDA_RESERVED_SHARED STV_DEFAULT"
__nv_reservedSMEM_offset_0_alias:
	.zero		0
	.zero		64


//--------------------- .nv.shared._Z46Matrix_Multiplication_ATBA_Kernel_Your_VersionPKfS0_Pfii --------------------------
	.section	.nv.shared._Z46Matrix_Multiplication_ATBA_Kernel_Your_VersionPKfS0_Pfii,"aw",@nobits
	.sectionflags	@""
	.align	4
.nv.shared._Z46Matrix_Multiplication_ATBA_Kernel_Your_VersionPKfS0_Pfii:
	.zero		4096


//--------------------- .nv.shared._Z44Matrix_Multiplication_AB_Kernel_Your_VersionPKfS0_Pfiii --------------------------
	.section	.nv.shared._Z44Matrix_Multiplication_AB_Kernel_Your_VersionPKfS0_Pfiii,"aw",@nobits
	.sectionflags	@""
	.align	4
.nv.shared._Z44Matrix_Multiplication_AB_Kernel_Your_VersionPKfS0_Pfiii:
	.zero		3072


//--------------------- .nv.constant0._Z18Test_F_Norm_On_GPUPKfiiPi --------------------------
	.section	.nv.constant0._Z18Test_F_Norm_On_GPUPKfiiPi,"a",@progbits
	.sectionflags	@""
	.align	4
.nv.constant0._Z18Test_F_Norm_On_GPUPKfiiPi:
	.zero		920


//--------------------- .nv.constant0._Z46Matrix_Multiplication_ATBA_Kernel_Your_VersionPKfS0_Pfii --------------------------
	.section	.nv.constant0._Z46Matrix_Multiplication_ATBA_Kernel_Your_VersionPKfS0_Pfii,"a",@progbits
	.sectionflags	@""
	.align	4
.nv.constant0._Z46Matrix_Multiplication_ATBA_Kernel_Your_VersionPKfS0_Pfii:
	.zero		928


//--------------------- .nv.constant0._Z41Matrix_Multiplication_ATBA_Kernel_PoormanPKfS0_Pfii --------------------------
	.section	.nv.constant0._Z41Matrix_Multiplication_ATBA_Kernel_PoormanPKfS0_Pfii,"a",@progbits
	.sectionflags	@""
	.align	4
.nv.constant0._Z41Matrix_Multiplication_ATBA_Kernel_PoormanPKfS0_Pfii:
	.zero		928


//--------------------- .nv.constant0._Z44Matrix_Multiplication_AB_Kernel_Your_VersionPKfS0_Pfiii --------------------------
	.section	.nv.constant0._Z44Matrix_Multiplication_AB_Kernel_Your_VersionPKfS0_Pfiii,"a",@progbits
	.sectionflags	@""
	.align	4
.nv.constant0._Z44Matrix_Multiplication_AB_Kernel_Your_VersionPKfS0_Pfiii:
	.zero		932


//--------------------- .nv.constant0._Z39Matrix_Multiplication_AB_Kernel_PoormanPKfS0_Pfiii --------------------------
	.section	.nv.constant0._Z39Matrix_Multiplication_AB_Kernel_PoormanPKfS0_Pfiii,"a",@progbits
	.sectionflags	@""
	.align	4
.nv.constant0._Z39Matrix_Multiplication_AB_Kernel_PoormanPKfS0_Pfiii:
	.zero		932


//--------------------- SYMBOLS --------------------------

	.type		.nv.reservedSmem.offset0,@object
	.size		.nv.reservedSmem.offset0,0x4
	.type		.nv.reservedSmem.cap,@object
	.size		.nv.reservedSmem.cap,0x4
